	.target	sm_100a

	.elftype	@"ET_EXEC"


//--------------------- .note.nv.tkinfo           --------------------------
	.section	.note.nv.tkinfo,"",@"SHT_NOTE"
	.sectionflags	@"SHF_NOTE_NV_TKINFO"
	.tkinfo
        /*0018*/ 	.word	0x00000002
        /*0030*/ 	.string	""
        /*0030*/ 	.string	"ptxas"
        /*0030*/ 	.string	"Cuda compilation tools, release 13.0, V13.0.88"
        /*0030*/ 	.string	"Build cuda_13.0.r13.0/compiler.36424714_0"
        /*0030*/ 	.string	"-arch sm_100a -m 64 "



//--------------------- .note.nv.cuinfo           --------------------------
	.section	.note.nv.cuinfo,"",@"SHT_NOTE"
	.sectionflags	@"SHF_NOTE_NV_CUINFO"
        /*0018*/ 	.short	0x0002
        /*001a*/ 	.short	0x0064
        /*001c*/ 	.short	0x0082
	.zero		2


//--------------------- .nv.info                  --------------------------
	.section	.nv.info,"",@"SHT_CUDA_INFO"
	.align	4


	//----- nvinfo : EIATTR_REGCOUNT
	.align		4
        /*0000*/ 	.byte	0x04, 0x2f
        /*0002*/ 	.short	(.L_19 - .L_18)
	.align		4
.L_18:
        /*0004*/ 	.word	index@(_ZN7cutlass13device_kernelINS_4gemm6kernel13GemmUniversalIN4cute5tupleIJiiiiEEENS1_10collective13CollectiveMmaINS1_35MainloopSm100TmaUmmaWarpSpecializedILi10ELi2ELi4ENS5_IJNS4_1CILi2EEENSA_ILi4EEENSA_ILi1EEEEEEEENS5_IJNSA_ILi256EEENSA_ILi64EEESH_EEENS_10bfloat16_tENS5_IJlSD_lEEESJ_SK_NS4_8TiledMMAINS4_8MMA_AtomIJNS4_26SM100_MMA_F16BF16_2x1SM_SSISJ_SJ_fLi256ELi64ELNS4_4UMMA5MajorE0ELSP_0ELNSO_7ScaleInE0ELSQ_0EEEEEENS4_6LayoutINS5_IJSD_SD_SD_EEENS5_IJNSA_ILi0EEESV_SV_EEEEENS5_IJNS4_10UnderscoreESY_SY_EEEEENS4_28SM100_TMA_2SM_LOAD_MULTICASTENS4_14ComposedLayoutINS4_7SwizzleILi3ELi4ELi3EEENS4_18smem_ptr_flag_bitsILi16EEENST_INS5_IJNSA_ILi8EEESH_EEENS5_IJSH_SD_EEEEEEEvNS4_8identityENS4_18SM100_TMA_2SM_LOADES1B_vS1C_EENS_8epilogue10collective18CollectiveEpilogueINS1F_23Sm100TmaWarpSpecializedILi3ELi2ELi32ELb1ELb0EEEJNS5_IJNSA_ILi128EEESH_SH_EEENS5_IJNST_IS1K_SD_EENST_INSA_ILi32EEESD_EEEEESJ_SK_SJ_SK_NS1F_6fusion15FusionCallbacksIS1J_NS1Q_17LinearCombinationISJ_fSJ_fLNS_15FloatRoundStyleE2EEES1L_S1P_JEEENS4_5SM1004TMEM4LOAD26SM100_TMEM_LOAD_32dp32b32xENS4_13SM90_TMA_LOADENS12_INS13_ILi2ELi4ELi3EEES16_NST_INS5_IJS17_S1N_EEENS5_IJS1N_SD_EEEEEEENS4_39AutoVectorizingCopyWithAssumedAlignmentILi128EEENS4_14SM90_TMA_STOREES25_S27_S27_EEEvvEEEEvNT_6ParamsE)
        /*0008*/ 	.word	0x00000079


	//----- nvinfo : EIATTR_FRAME_SIZE
	.align		4
.L_19:
        /*000c*/ 	.byte	0x04, 0x11
        /*000e*/ 	.short	(.L_21 - .L_20)
	.align		4
.L_20:
        /*0010*/ 	.word	index@($__internal_2_$__cuda_sm10x_tcgen05_guardrail_trap_unallocated_columns_being_dealloced)
        /*0014*/ 	.word	0x00000000


	//----- nvinfo : EIATTR_FRAME_SIZE
	.align		4
.L_21:
        /*0018*/ 	.byte	0x04, 0x11
        /*001a*/ 	.short	(.L_23 - .L_22)
	.align		4
.L_22:
        /*001c*/ 	.word	index@($__internal_1_$__cuda_sm10x_tcgen05_guardrail_trap_phase_invalid_during_alloc)
        /*0020*/ 	.word	0x00000000


	//----- nvinfo : EIATTR_FRAME_SIZE
	.align		4
.L_23:
        /*0024*/ 	.byte	0x04, 0x11
        /*0026*/ 	.short	(.L_25 - .L_24)
	.align		4
.L_24:
        /*0028*/ 	.word	index@($__internal_0_$__cuda_sm10x_tcgen05_guardrail_trap_col_being_dealloced_not_returned_by_alloc)
        /*002c*/ 	.word	0x00000000


	//----- nvinfo : EIATTR_FRAME_SIZE
	.align		4
.L_25:
        /*0030*/ 	.byte	0x04, 0x11
        /*0032*/ 	.short	(.L_27 - .L_26)
	.align		4
.L_26:
        /*0034*/ 	.word	index@(_ZN7cutlass13device_kernelINS_4gemm6kernel13GemmUniversalIN4cute5tupleIJiiiiEEENS1_10collective13CollectiveMmaINS1_35MainloopSm100TmaUmmaWarpSpecializedILi10ELi2ELi4ENS5_IJNS4_1CILi2EEENSA_ILi4EEENSA_ILi1EEEEEEEENS5_IJNSA_ILi256EEENSA_ILi64EEESH_EEENS_10bfloat16_tENS5_IJlSD_lEEESJ_SK_NS4_8TiledMMAINS4_8MMA_AtomIJNS4_26SM100_MMA_F16BF16_2x1SM_SSISJ_SJ_fLi256ELi64ELNS4_4UMMA5MajorE0ELSP_0ELNSO_7ScaleInE0ELSQ_0EEEEEENS4_6LayoutINS5_IJSD_SD_SD_EEENS5_IJNSA_ILi0EEESV_SV_EEEEENS5_IJNS4_10UnderscoreESY_SY_EEEEENS4_28SM100_TMA_2SM_LOAD_MULTICASTENS4_14ComposedLayoutINS4_7SwizzleILi3ELi4ELi3EEENS4_18smem_ptr_flag_bitsILi16EEENST_INS5_IJNSA_ILi8EEESH_EEENS5_IJSH_SD_EEEEEEEvNS4_8identityENS4_18SM100_TMA_2SM_LOADES1B_vS1C_EENS_8epilogue10collective18CollectiveEpilogueINS1F_23Sm100TmaWarpSpecializedILi3ELi2ELi32ELb1ELb0EEEJNS5_IJNSA_ILi128EEESH_SH_EEENS5_IJNST_IS1K_SD_EENST_INSA_ILi32EEESD_EEEEESJ_SK_SJ_SK_NS1F_6fusion15FusionCallbacksIS1J_NS1Q_17LinearCombinationISJ_fSJ_fLNS_15FloatRoundStyleE2EEES1L_S1P_JEEENS4_5SM1004TMEM4LOAD26SM100_TMEM_LOAD_32dp32b32xENS4_13SM90_TMA_LOADENS12_INS13_ILi2ELi4ELi3EEES16_NST_INS5_IJS17_S1N_EEENS5_IJS1N_SD_EEEEEEENS4_39AutoVectorizingCopyWithAssumedAlignmentILi128EEENS4_14SM90_TMA_STOREES25_S27_S27_EEEvvEEEEvNT_6ParamsE)
        /*0038*/ 	.word	0x00000000


	//----- nvinfo : EIATTR_MIN_STACK_SIZE
	.align		4
.L_27:
        /*003c*/ 	.byte	0x04, 0x12
        /*003e*/ 	.short	(.L_29 - .L_28)
	.align		4
.L_28:
        /*0040*/ 	.word	index@(_ZN7cutlass13device_kernelINS_4gemm6kernel13GemmUniversalIN4cute5tupleIJiiiiEEENS1_10collective13CollectiveMmaINS1_35MainloopSm100TmaUmmaWarpSpecializedILi10ELi2ELi4ENS5_IJNS4_1CILi2EEENSA_ILi4EEENSA_ILi1EEEEEEEENS5_IJNSA_ILi256EEENSA_ILi64EEESH_EEENS_10bfloat16_tENS5_IJlSD_lEEESJ_SK_NS4_8TiledMMAINS4_8MMA_AtomIJNS4_26SM100_MMA_F16BF16_2x1SM_SSISJ_SJ_fLi256ELi64ELNS4_4UMMA5MajorE0ELSP_0ELNSO_7ScaleInE0ELSQ_0EEEEEENS4_6LayoutINS5_IJSD_SD_SD_EEENS5_IJNSA_ILi0EEESV_SV_EEEEENS5_IJNS4_10UnderscoreESY_SY_EEEEENS4_28SM100_TMA_2SM_LOAD_MULTICASTENS4_14ComposedLayoutINS4_7SwizzleILi3ELi4ELi3EEENS4_18smem_ptr_flag_bitsILi16EEENST_INS5_IJNSA_ILi8EEESH_EEENS5_IJSH_SD_EEEEEEEvNS4_8identityENS4_18SM100_TMA_2SM_LOADES1B_vS1C_EENS_8epilogue10collective18CollectiveEpilogueINS1F_23Sm100TmaWarpSpecializedILi3ELi2ELi32ELb1ELb0EEEJNS5_IJNSA_ILi128EEESH_SH_EEENS5_IJNST_IS1K_SD_EENST_INSA_ILi32EEESD_EEEEESJ_SK_SJ_SK_NS1F_6fusion15FusionCallbacksIS1J_NS1Q_17LinearCombinationISJ_fSJ_fLNS_15FloatRoundStyleE2EEES1L_S1P_JEEENS4_5SM1004TMEM4LOAD26SM100_TMEM_LOAD_32dp32b32xENS4_13SM90_TMA_LOADENS12_INS13_ILi2ELi4ELi3EEES16_NST_INS5_IJS17_S1N_EEENS5_IJS1N_SD_EEEEEEENS4_39AutoVectorizingCopyWithAssumedAlignmentILi128EEENS4_14SM90_TMA_STOREES25_S27_S27_EEEvvEEEEvNT_6ParamsE)
        /*0044*/ 	.word	0x00000000
.L_29:


//--------------------- .nv.compat                --------------------------
	.section	.nv.compat,"",@"SHT_CUDA_COMPAT_INFO"
	.align	4
        /*0000*/ 	.byte	0x02, 0x09, 0x01, 0x00, 0x02, 0x02, 0x02, 0x00, 0x02, 0x05, 0x05, 0x00, 0x03, 0x07, 0x01, 0x01
        /*0010*/ 	.byte	0x02, 0x03, 0x01, 0x00, 0x02, 0x06, 0x01, 0x00, 0x04, 0x0b, 0x08, 0x00, 0x09, 0x00, 0x00, 0x00
        /*0020*/ 	.byte	0x00, 0x00, 0x00, 0x00


//--------------------- .nv.info._ZN7cutlass13device_kernelINS_4gemm6kernel13GemmUniversalIN4cute5tupleIJiiiiEEENS1_10collective13CollectiveMmaINS1_35MainloopSm100TmaUmmaWarpSpecializedILi10ELi2ELi4ENS5_IJNS4_1CILi2EEENSA_ILi4EEENSA_ILi1EEEEEEEENS5_IJNSA_ILi256EEENSA_ILi64EEESH_EEENS_10bfloat16_tENS5_IJlSD_lEEESJ_SK_NS4_8TiledMMAINS4_8MMA_AtomIJNS4_26SM100_MMA_F16BF16_2x1SM_SSISJ_SJ_fLi256ELi64ELNS4_4UMMA5MajorE0ELSP_0ELNSO_7ScaleInE0ELSQ_0EEEEEENS4_6LayoutINS5_IJSD_SD_SD_EEENS5_IJNSA_ILi0EEESV_SV_EEEEENS5_IJNS4_10UnderscoreESY_SY_EEEEENS4_28SM100_TMA_2SM_LOAD_MULTICASTENS4_14ComposedLayoutINS4_7SwizzleILi3ELi4ELi3EEENS4_18smem_ptr_flag_bitsILi16EEENST_INS5_IJNSA_ILi8EEESH_EEENS5_IJSH_SD_EEEEEEEvNS4_8identityENS4_18SM100_TMA_2SM_LOADES1B_vS1C_EENS_8epilogue10collective18CollectiveEpilogueINS1F_23Sm100TmaWarpSpecializedILi3ELi2ELi32ELb1ELb0EEEJNS5_IJNSA_ILi128EEESH_SH_EEENS5_IJNST_IS1K_SD_EENST_INSA_ILi32EEESD_EEEEESJ_SK_SJ_SK_NS1F_6fusion15FusionCallbacksIS1J_NS1Q_17LinearCombinationISJ_fSJ_fLNS_15FloatRoundStyleE2EEES1L_S1P_JEEENS4_5SM1004TMEM4LOAD26SM100_TMEM_LOAD_32dp32b32xENS4_13SM90_TMA_LOADENS12_INS13_ILi2ELi4ELi3EEES16_NST_INS5_IJS17_S1N_EEENS5_IJS1N_SD_EEEEEEENS4_39AutoVectorizingCopyWithAssumedAlignmentILi128EEENS4_14SM90_TMA_STOREES25_S27_S27_EEEvvEEEEvNT_6ParamsE --------------------------
	.section	.nv.info._ZN7cutlass13device_kernelINS_4gemm6kernel13GemmUniversalIN4cute5tupleIJiiiiEEENS1_10collective13CollectiveMmaINS1_35MainloopSm100TmaUmmaWarpSpecializedILi10ELi2ELi4ENS5_IJNS4_1CILi2EEENSA_ILi4EEENSA_ILi1EEEEEEEENS5_IJNSA_ILi256EEENSA_ILi64EEESH_EEENS_10bfloat16_tENS5_IJlSD_lEEESJ_SK_NS4_8TiledMMAINS4_8MMA_AtomIJNS4_26SM100_MMA_F16BF16_2x1SM_SSISJ_SJ_fLi256ELi64ELNS4_4UMMA5MajorE0ELSP_0ELNSO_7ScaleInE0ELSQ_0EEEEEENS4_6LayoutINS5_IJSD_SD_SD_EEENS5_IJNSA_ILi0EEESV_SV_EEEEENS5_IJNS4_10UnderscoreESY_SY_EEEEENS4_28SM100_TMA_2SM_LOAD_MULTICASTENS4_14ComposedLayoutINS4_7SwizzleILi3ELi4ELi3EEENS4_18smem_ptr_flag_bitsILi16EEENST_INS5_IJNSA_ILi8EEESH_EEENS5_IJSH_SD_EEEEEEEvNS4_8identityENS4_18SM100_TMA_2SM_LOADES1B_vS1C_EENS_8epilogue10collective18CollectiveEpilogueINS1F_23Sm100TmaWarpSpecializedILi3ELi2ELi32ELb1ELb0EEEJNS5_IJNSA_ILi128EEESH_SH_EEENS5_IJNST_IS1K_SD_EENST_INSA_ILi32EEESD_EEEEESJ_SK_SJ_SK_NS1F_6fusion15FusionCallbacksIS1J_NS1Q_17LinearCombinationISJ_fSJ_fLNS_15FloatRoundStyleE2EEES1L_S1P_JEEENS4_5SM1004TMEM4LOAD26SM100_TMEM_LOAD_32dp32b32xENS4_13SM90_TMA_LOADENS12_INS13_ILi2ELi4ELi3EEES16_NST_INS5_IJS17_S1N_EEENS5_IJS1N_SD_EEEEEEENS4_39AutoVectorizingCopyWithAssumedAlignmentILi128EEENS4_14SM90_TMA_STOREES25_S27_S27_EEEvvEEEEvNT_6ParamsE,"",@"SHT_CUDA_INFO"
	.sectionflags	@""
	.align	4


	//----- nvinfo : EIATTR_CUDA_API_VERSION
	.align		4
        /*0000*/ 	.byte	0x04, 0x37
        /*0002*/ 	.short	(.L_31 - .L_30)
.L_30:
        /*0004*/ 	.word	0x00000082


	//----- nvinfo : EIATTR_KPARAM_INFO
	.align		4
.L_31:
        /*0008*/ 	.byte	0x04, 0x17
        /*000a*/ 	.short	(.L_33 - .L_32)
.L_32:
        /*000c*/ 	.word	0x00000000
        /*0010*/ 	.short	0x0000
        /*0012*/ 	.short	0x0000
        /*0014*/ 	.byte	0x00, 0xf0, 0x01, 0x20


	//----- nvinfo : EIATTR_AT_ENTRY_FRAGMENTS
	.align		4
.L_33:
        /*0018*/ 	.byte	0x04, 0x4f
        /*001a*/ 	.short	(.L_35 - .L_34)


	//   ....[0]....
.L_34:
        /*001c*/ 	.word	0x00000007


	//----- nvinfo : EIATTR_RESERVED_SMEM_USED
	.align		4
.L_35:
        /*0020*/ 	.byte	0x01, 0x41
	.zero		2


	//----- nvinfo : EIATTR_SPARSE_MMA_MASK
	.align		4
        /*0024*/ 	.byte	0x03, 0x50
        /*0026*/ 	.short	0x0000


	//----- nvinfo : EIATTR_TCGEN05_2CTA_USED
	.align		4
        /*0028*/ 	.byte	0x01, 0x52
	.zero		2


	//----- nvinfo : EIATTR_MAXREG_COUNT
	.align		4
        /*002c*/ 	.byte	0x03, 0x1b
        /*002e*/ 	.short	0x00ff


	//----- nvinfo : EIATTR_NUM_BARRIERS
	.align		4
        /*0030*/ 	.byte	0x02, 0x4c
        /*0032*/ 	.byte	0x07
	.zero		1


	//----- nvinfo : EIATTR_EXTERNS
	.align		4
        /*0034*/ 	.byte	0x04, 0x0f
        /*0036*/ 	.short	(.L_37 - .L_36)


	//   ....[0]....
	.align		4
.L_36:
        /*0038*/ 	.word	index@(__assertfail)


	//----- nvinfo : EIATTR_MERCURY_ISA_VERSION
	.align		4
.L_37:
        /*003c*/ 	.byte	0x03, 0x5f
        /*003e*/ 	.short	0x0101


	//----- nvinfo : EIATTR_INT_WARP_WIDE_INSTR_OFFSETS
	.align		4
        /*0040*/ 	.byte	0x04, 0x31
        /*0042*/ 	.short	(.L_39 - .L_38)


	//   ....[0]....
.L_38:
        /*0044*/ 	.word	0x00000ea0


	//   ....[1]....
        /*0048*/ 	.word	0x00000f50


	//   ....[2]....
        /*004c*/ 	.word	0x00004850


	//   ....[3]....
        /*0050*/ 	.word	0x00004870


	//   ....[4]....
        /*0054*/ 	.word	0x000048a0


	//   ....[5]....
        /*0058*/ 	.word	0x00005480


	//   ....[6]....
        /*005c*/ 	.word	0x00005500


	//   ....[7]....
        /*0060*/ 	.word	0x00005610


	//   ....[8]....
        /*0064*/ 	.word	0x00005720


	//----- nvinfo : EIATTR_COOP_GROUP_MASK_REGIDS
	.align		4
.L_39:
        /*0068*/ 	.byte	0x04, 0x29
        /*006a*/ 	.short	(.L_41 - .L_40)


	//   ....[0]....
.L_40:
        /*006c*/ 	.word	0xffffffff


	//   ....[1]....
        /*0070*/ 	.word	0xffffffff


	//   ....[2]....
        /*0074*/ 	.word	0xffffffff


	//   ....[3]....
        /*0078*/ 	.word	0xffffffff


	//   ....[4]....
        /*007c*/ 	.word	0xffffffff


	//   ....[5]....
        /*0080*/ 	.word	0xffffffff


	//   ....[6]....
        /*0084*/ 	.word	0xffffffff


	//   ....[7]....
        /*0088*/ 	.word	0xffffffff


	//   ....[8]....
        /*008c*/ 	.word	0xffffffff


	//   ....[9]....
        /*0090*/ 	.word	0xffffffff


	//   ....[10]....
        /*0094*/ 	.word	0xffffffff


	//   ....[11]....
        /*0098*/ 	.word	0xffffffff


	//   ....[12]....
        /*009c*/ 	.word	0xffffffff


	//   ....[13]....
        /*00a0*/ 	.word	0xffffffff


	//----- nvinfo : EIATTR_COOP_GROUP_INSTR_OFFSETS
	.align		4
.L_41:
        /*00a4*/ 	.byte	0x04, 0x28
        /*00a6*/ 	.short	(.L_43 - .L_42)


	//   ....[0]....
.L_42:
        /*00a8*/ 	.word	0x000000b0


	//   ....[1]....
        /*00ac*/ 	.word	0x00000510


	//   ....[2]....
        /*00b0*/ 	.word	0x000007d0


	//   ....[3]....
        /*00b4*/ 	.word	0x00000950


	//   ....[4]....
        /*00b8*/ 	.word	0x00000a50


	//   ....[5]....
        /*00bc*/ 	.word	0x00000bc0


	//   ....[6]....
        /*00c0*/ 	.word	0x00000d60


	//   ....[7]....
        /*00c4*/ 	.word	0x00000fc0


	//   ....[8]....
        /*00c8*/ 	.word	0x000023e0


	//   ....[9]....
        /*00cc*/ 	.word	0x00003630


	//   ....[10]....
        /*00d0*/ 	.word	0x00003b00


	//   ....[11]....
        /*00d4*/ 	.word	0x00003b30


	//   ....[12]....
        /*00d8*/ 	.word	0x00004750


	//   ....[13]....
        /*00dc*/ 	.word	0x00004960


	//----- nvinfo : EIATTR_VRC_CTA_INIT_COUNT
	.align		4
.L_43:
        /*00e0*/ 	.byte	0x02, 0x4a
        /*00e2*/ 	.byte	0x80
	.zero		1


	//----- nvinfo : EIATTR_SYSCALL_OFFSETS
	.align		4
        /*00e4*/ 	.byte	0x04, 0x46
        /*00e6*/ 	.short	(.L_45 - .L_44)


	//   ....[0]....
.L_44:
        /*00e8*/ 	.word	0x00006400


	//   ....[1]....
        /*00ec*/ 	.word	0x000064f0


	//   ....[2]....
        /*00f0*/ 	.word	0x00006d20


	//   ....[3]....
        /*00f4*/ 	.word	0x000079f0


	//----- nvinfo : EIATTR_MBARRIER_INSTR_OFFSETS
	.align		4
.L_45:
        /*00f8*/ 	.byte	0x04, 0x39
        /*00fa*/ 	.short	(.L_47 - .L_46)


	//   ....[0]....
.L_46:
        /*00fc*/ 	.word	0x00000670
        /*0100*/ 	.word	0x000000ff
        /*0104*/ 	.word	0x00000000
        /*0108*/ 	.short	0x0100
        /*010a*/ 	.byte	0x04
	.zero		1


	//   ....[1]....
        /*010c*/ 	.word	0x00000680
        /*0110*/ 	.word	0x000000ff
        /*0114*/ 	.word	0x00000050
        /*0118*/ 	.short	0x0100
        /*011a*/ 	.byte	0x04
	.zero		1


	//   ....[2]....
        /*011c*/ 	.word	0x00000690
        /*0120*/ 	.word	0x000000ff
        /*0124*/ 	.word	0x00000008
        /*0128*/ 	.short	0x0100
        /*012a*/ 	.byte	0x04
	.zero		1


	//   ....[3]....
        /*012c*/ 	.word	0x000006a0
        /*0130*/ 	.word	0x000000ff
        /*0134*/ 	.word	0x00000058
        /*0138*/ 	.short	0x0100
        /*013a*/ 	.byte	0x04
	.zero		1


	//   ....[4]....
        /*013c*/ 	.word	0x000006b0
        /*0140*/ 	.word	0x000000ff
        /*0144*/ 	.word	0x00000010
        /*0148*/ 	.short	0x0100
        /*014a*/ 	.byte	0x04
	.zero		1


	//   ....[5]....
        /*014c*/ 	.word	0x000006c0
        /*0150*/ 	.word	0x000000ff
        /*0154*/ 	.word	0x00000060
        /*0158*/ 	.short	0x0100
        /*015a*/ 	.byte	0x04
	.zero		1


	//   ....[6]....
        /*015c*/ 	.word	0x000006d0
        /*0160*/ 	.word	0x000000ff
        /*0164*/ 	.word	0x00000018
        /*0168*/ 	.short	0x0100
        /*016a*/ 	.byte	0x04
	.zero		1


	//   ....[7]....
        /*016c*/ 	.word	0x000006e0
        /*0170*/ 	.word	0x000000ff
        /*0174*/ 	.word	0x00000068
        /*0178*/ 	.short	0x0100
        /*017a*/ 	.byte	0x04
	.zero		1


	//   ....[8]....
        /*017c*/ 	.word	0x000006f0
        /*0180*/ 	.word	0x000000ff
        /*0184*/ 	.word	0x00000020
        /*0188*/ 	.short	0x0100
        /*018a*/ 	.byte	0x04
	.zero		1


	//   ....[9]....
        /*018c*/ 	.word	0x00000700
        /*0190*/ 	.word	0x000000ff
        /*0194*/ 	.word	0x00000070
        /*0198*/ 	.short	0x0100
        /*019a*/ 	.byte	0x04
	.zero		1


	//   ....[10]....
        /*019c*/ 	.word	0x00000710
        /*01a0*/ 	.word	0x000000ff
        /*01a4*/ 	.word	0x00000028
        /*01a8*/ 	.short	0x0100
        /*01aa*/ 	.byte	0x04
	.zero		1


	//   ....[11]....
        /*01ac*/ 	.word	0x00000720
        /*01b0*/ 	.word	0x000000ff
        /*01b4*/ 	.word	0x00000078
        /*01b8*/ 	.short	0x0100
        /*01ba*/ 	.byte	0x04
	.zero		1


	//   ....[12]....
        /*01bc*/ 	.word	0x00000730
        /*01c0*/ 	.word	0x000000ff
        /*01c4*/ 	.word	0x00000030
        /*01c8*/ 	.short	0x0100
        /*01ca*/ 	.byte	0x04
	.zero		1


	//   ....[13]....
        /*01cc*/ 	.word	0x00000740
        /*01d0*/ 	.word	0x000000ff
        /*01d4*/ 	.word	0x00000080
        /*01d8*/ 	.short	0x0100
        /*01da*/ 	.byte	0x04
	.zero		1


	//   ....[14]....
        /*01dc*/ 	.word	0x00000750
        /*01e0*/ 	.word	0x000000ff
        /*01e4*/ 	.word	0x00000038
        /*01e8*/ 	.short	0x0100
        /*01ea*/ 	.byte	0x04
	.zero		1


	//   ....[15]....
        /*01ec*/ 	.word	0x00000760
        /*01f0*/ 	.word	0x000000ff
        /*01f4*/ 	.word	0x00000088
        /*01f8*/ 	.short	0x0100
        /*01fa*/ 	.byte	0x04
	.zero		1


	//   ....[16]....
        /*01fc*/ 	.word	0x00000770
        /*0200*/ 	.word	0x000000ff
        /*0204*/ 	.word	0x00000040
        /*0208*/ 	.short	0x0100
        /*020a*/ 	.byte	0x04
	.zero		1


	//   ....[17]....
        /*020c*/ 	.word	0x00000780
        /*0210*/ 	.word	0x000000ff
        /*0214*/ 	.word	0x00000090
        /*0218*/ 	.short	0x0100
        /*021a*/ 	.byte	0x04
	.zero		1


	//   ....[18]....
        /*021c*/ 	.word	0x00000790
        /*0220*/ 	.word	0x000000ff
        /*0224*/ 	.word	0x00000048
        /*0228*/ 	.short	0x0100
        /*022a*/ 	.byte	0x04
	.zero		1


	//   ....[19]....
        /*022c*/ 	.word	0x000007a0
        /*0230*/ 	.word	0x000000ff
        /*0234*/ 	.word	0x00000098
        /*0238*/ 	.short	0x0100
        /*023a*/ 	.byte	0x04
	.zero		1


	//   ....[20]....
        /*023c*/ 	.word	0x000008e0
        /*0240*/ 	.word	0x000000ff
        /*0244*/ 	.word	0x000000a0
        /*0248*/ 	.short	0x0100
        /*024a*/ 	.byte	0x04
	.zero		1


	//   ....[21]....
        /*024c*/ 	.word	0x000008f0
        /*0250*/ 	.word	0x000000ff
        /*0254*/ 	.word	0x000000b8
        /*0258*/ 	.short	0x0100
        /*025a*/ 	.byte	0x04
	.zero		1


	//   ....[22]....
        /*025c*/ 	.word	0x00000900
        /*0260*/ 	.word	0x000000ff
        /*0264*/ 	.word	0x000000a8
        /*0268*/ 	.short	0x0100
        /*026a*/ 	.byte	0x04
	.zero		1


	//   ....[23]....
        /*026c*/ 	.word	0x00000910
        /*0270*/ 	.word	0x000000ff
        /*0274*/ 	.word	0x000000c0
        /*0278*/ 	.short	0x0100
        /*027a*/ 	.byte	0x04
	.zero		1


	//   ....[24]....
        /*027c*/ 	.word	0x00000920
        /*0280*/ 	.word	0x000000ff
        /*0284*/ 	.word	0x000000b0
        /*0288*/ 	.short	0x0100
        /*028a*/ 	.byte	0x04
	.zero		1


	//   ....[25]....
        /*028c*/ 	.word	0x00000930
        /*0290*/ 	.word	0x000000ff
        /*0294*/ 	.word	0x000000c8
        /*0298*/ 	.short	0x0100
        /*029a*/ 	.byte	0x04
	.zero		1


	//   ....[26]....
        /*029c*/ 	.word	0x00000a20
        /*02a0*/ 	.word	0x000000ff
        /*02a4*/ 	.word	0x000000d0
        /*02a8*/ 	.short	0x0100
        /*02aa*/ 	.byte	0x06
	.zero		1


	//   ....[27]....
        /*02ac*/ 	.word	0x00000a30
        /*02b0*/ 	.word	0x000000ff
        /*02b4*/ 	.word	0x000000d8
        /*02b8*/ 	.short	0x0100
        /*02ba*/ 	.byte	0x06
	.zero		1


	//   ....[28]....
        /*02bc*/ 	.word	0x00000b70
        /*02c0*/ 	.word	0x000000ff
        /*02c4*/ 	.word	0x000000e0
        /*02c8*/ 	.short	0x0100
        /*02ca*/ 	.byte	0x06
	.zero		1


	//   ....[29]....
        /*02cc*/ 	.word	0x00000b80
        /*02d0*/ 	.word	0x000000ff
        /*02d4*/ 	.word	0x000000f0
        /*02d8*/ 	.short	0x0100
        /*02da*/ 	.byte	0x06
	.zero		1


	//   ....[30]....
        /*02dc*/ 	.word	0x00000b90
        /*02e0*/ 	.word	0x000000ff
        /*02e4*/ 	.word	0x000000e8
        /*02e8*/ 	.short	0x0100
        /*02ea*/ 	.byte	0x06
	.zero		1


	//   ....[31]....
        /*02ec*/ 	.word	0x00000ba0
        /*02f0*/ 	.word	0x000000ff
        /*02f4*/ 	.word	0x000000f8
        /*02f8*/ 	.short	0x0100
        /*02fa*/ 	.byte	0x06
	.zero		1


	//   ....[32]....
        /*02fc*/ 	.word	0x00000cd0
        /*0300*/ 	.word	0x000000ff
        /*0304*/ 	.word	0x00000100
        /*0308*/ 	.short	0x0100
        /*030a*/ 	.byte	0x04
	.zero		1


	//   ....[33]....
        /*030c*/ 	.word	0x00000ce0
        /*0310*/ 	.word	0x000000ff
        /*0314*/ 	.word	0x00000120
        /*0318*/ 	.short	0x0100
        /*031a*/ 	.byte	0x04
	.zero		1


	//   ....[34]....
        /*031c*/ 	.word	0x00000cf0
        /*0320*/ 	.word	0x000000ff
        /*0324*/ 	.word	0x00000108
        /*0328*/ 	.short	0x0100
        /*032a*/ 	.byte	0x04
	.zero		1


	//   ....[35]....
        /*032c*/ 	.word	0x00000d00
        /*0330*/ 	.word	0x000000ff
        /*0334*/ 	.word	0x00000128
        /*0338*/ 	.short	0x0100
        /*033a*/ 	.byte	0x04
	.zero		1


	//   ....[36]....
        /*033c*/ 	.word	0x00000d10
        /*0340*/ 	.word	0x000000ff
        /*0344*/ 	.word	0x00000110
        /*0348*/ 	.short	0x0100
        /*034a*/ 	.byte	0x04
	.zero		1


	//   ....[37]....
        /*034c*/ 	.word	0x00000d20
        /*0350*/ 	.word	0x000000ff
        /*0354*/ 	.word	0x00000130
        /*0358*/ 	.short	0x0100
        /*035a*/ 	.byte	0x04
	.zero		1


	//   ....[38]....
        /*035c*/ 	.word	0x00000d30
        /*0360*/ 	.word	0x000000ff
        /*0364*/ 	.word	0x00000118
        /*0368*/ 	.short	0x0100
        /*036a*/ 	.byte	0x04
	.zero		1


	//   ....[39]....
        /*036c*/ 	.word	0x00000d40
        /*0370*/ 	.word	0x000000ff
        /*0374*/ 	.word	0x00000138
        /*0378*/ 	.short	0x0100
        /*037a*/ 	.byte	0x04
	.zero		1


	//   ....[40]....
        /*037c*/ 	.word	0x00000e40
        /*0380*/ 	.word	0x000000ff
        /*0384*/ 	.word	0x00000140
        /*0388*/ 	.short	0x0100
        /*038a*/ 	.byte	0x04
	.zero		1


	//   ....[41]....
        /*038c*/ 	.word	0x00000e50
        /*0390*/ 	.word	0x000000ff
        /*0394*/ 	.word	0x00000150
        /*0398*/ 	.short	0x0100
        /*039a*/ 	.byte	0x04
	.zero		1


	//   ....[42]....
        /*039c*/ 	.word	0x00000e60
        /*03a0*/ 	.word	0x000000ff
        /*03a4*/ 	.word	0x00000148
        /*03a8*/ 	.short	0x0100
        /*03aa*/ 	.byte	0x04
	.zero		1


	//   ....[43]....
        /*03ac*/ 	.word	0x00000e70
        /*03b0*/ 	.word	0x000000ff
        /*03b4*/ 	.word	0x00000158
        /*03b8*/ 	.short	0x0100
        /*03ba*/ 	.byte	0x04
	.zero		1


	//   ....[44]....
        /*03bc*/ 	.word	0x00000f70
        /*03c0*/ 	.word	0x000000ff
        /*03c4*/ 	.word	0x00000160
        /*03c8*/ 	.short	0x0100
        /*03ca*/ 	.byte	0x06
	.zero		1


	//   ....[45]....
        /*03cc*/ 	.word	0x00001c20
        /*03d0*/ 	.word	0x00000000
        /*03d4*/ 	.word	0x00000150
        /*03d8*/ 	.short	0x010a
        /*03da*/ 	.byte	0xff
	.zero		1


	//   ....[46]....
        /*03dc*/ 	.word	0x00001c40
        /*03e0*/ 	.word	0x00000000
        /*03e4*/ 	.word	0x00000140
        /*03e8*/ 	.short	0x0101
        /*03ea*/ 	.byte	0xff
	.zero		1


	//   ....[47]....
        /*03ec*/ 	.word	0x00001cf0
        /*03f0*/ 	.word	0x000000ff
        /*03f4*/ 	.word	0x00000050
        /*03f8*/ 	.short	0x010a
        /*03fa*/ 	.byte	0x04
	.zero		1


	//   ....[48]....
        /*03fc*/ 	.word	0x00001dc0
        /*0400*/ 	.word	0x000000ff
        /*0404*/ 	.word	0x00000050
        /*0408*/ 	.short	0x010a
        /*040a*/ 	.byte	0x21
	.zero		1


	//   ....[49]....
        /*040c*/ 	.word	0x00001f70
        /*0410*/ 	.word	0x000000ff
        /*0414*/ 	.word	0x00000050
        /*0418*/ 	.short	0x010a
        /*041a*/ 	.byte	0x05
	.zero		1


	//   ....[50]....
        /*041c*/ 	.word	0x00002090
        /*0420*/ 	.word	0x000000ff
        /*0424*/ 	.word	0x000000d8
        /*0428*/ 	.short	0x0101
        /*042a*/ 	.byte	0x0d
	.zero		1


	//   ....[51]....
        /*042c*/ 	.word	0x000020b0
        /*0430*/ 	.word	0x000000ff
        /*0434*/ 	.word	0x00000050
        /*0438*/ 	.short	0x010a
        /*043a*/ 	.byte	0x04
	.zero		1


	//   ....[52]....
        /*043c*/ 	.word	0x00002130
        /*0440*/ 	.word	0x000000ff
        /*0444*/ 	.word	0x00000050
        /*0448*/ 	.short	0x010a
        /*044a*/ 	.byte	0x11
	.zero		1


	//   ....[53]....
        /*044c*/ 	.word	0x000022d0
        /*0450*/ 	.word	0x000000ff
        /*0454*/ 	.word	0x00000050
        /*0458*/ 	.short	0x010a
        /*045a*/ 	.byte	0x05
	.zero		1


	//   ....[54]....
        /*045c*/ 	.word	0x00002410
        /*0460*/ 	.word	0x00000003
        /*0464*/ 	.word	0x000000e0
        /*0468*/ 	.short	0x010a
        /*046a*/ 	.byte	0xff
	.zero		1


	//   ....[55]....
        /*046c*/ 	.word	0x00002560
        /*0470*/ 	.word	0x00000000
        /*0474*/ 	.word	0x00000000
        /*0478*/ 	.short	0x0101
        /*047a*/ 	.byte	0xff
	.zero		1


	//   ....[56]....
        /*047c*/ 	.word	0x00002b20
        /*0480*/ 	.word	0x000000ff
        /*0484*/ 	.word	0x00000000
        /*0488*/ 	.short	0x010a
        /*048a*/ 	.byte	0x04
	.zero		1


	//   ....[57]....
        /*048c*/ 	.word	0x00002bb0
        /*0490*/ 	.word	0x000000ff
        /*0494*/ 	.word	0x00000000
        /*0498*/ 	.short	0x010a
        /*049a*/ 	.byte	0x05
	.zero		1


	//   ....[58]....
        /*049c*/ 	.word	0x00002c40
        /*04a0*/ 	.word	0x000000ff
        /*04a4*/ 	.word	0x00000000
        /*04a8*/ 	.short	0x010a
        /*04aa*/ 	.byte	0x05
	.zero		1


	//   ....[59]....
        /*04ac*/ 	.word	0x00002cd0
        /*04b0*/ 	.word	0x000000ff
        /*04b4*/ 	.word	0x00000000
        /*04b8*/ 	.short	0x010a
        /*04ba*/ 	.byte	0x05
	.zero		1


	//   ....[60]....
        /*04bc*/ 	.word	0x00002d60
        /*04c0*/ 	.word	0x000000ff
        /*04c4*/ 	.word	0x00000000
        /*04c8*/ 	.short	0x010a
        /*04ca*/ 	.byte	0x05
	.zero		1


	//   ....[61]....
        /*04cc*/ 	.word	0x00002df0
        /*04d0*/ 	.word	0x000000ff
        /*04d4*/ 	.word	0x00000000
        /*04d8*/ 	.short	0x010a
        /*04da*/ 	.byte	0x05
	.zero		1


	//   ....[62]....
        /*04dc*/ 	.word	0x00002e80
        /*04e0*/ 	.word	0x000000ff
        /*04e4*/ 	.word	0x00000000
        /*04e8*/ 	.short	0x010a
        /*04ea*/ 	.byte	0x05
	.zero		1


	//   ....[63]....
        /*04ec*/ 	.word	0x00002f10
        /*04f0*/ 	.word	0x000000ff
        /*04f4*/ 	.word	0x00000000
        /*04f8*/ 	.short	0x010a
        /*04fa*/ 	.byte	0x05
	.zero		1


	//   ....[64]....
        /*04fc*/ 	.word	0x00002fa0
        /*0500*/ 	.word	0x000000ff
        /*0504*/ 	.word	0x00000000
        /*0508*/ 	.short	0x010a
        /*050a*/ 	.byte	0x05
	.zero		1


	//   ....[65]....
        /*050c*/ 	.word	0x00003040
        /*0510*/ 	.word	0x00000000
        /*0514*/ 	.word	0x00000000
        /*0518*/ 	.short	0x010a
        /*051a*/ 	.byte	0xff
	.zero		1


	//   ....[66]....
        /*051c*/ 	.word	0x00003180
        /*0520*/ 	.word	0x00000002
        /*0524*/ 	.word	0x00000140
        /*0528*/ 	.short	0x010a
        /*052a*/ 	.byte	0xff
	.zero		1


	//   ....[67]....
        /*052c*/ 	.word	0x000031e0
        /*0530*/ 	.word	0x00000004
        /*0534*/ 	.word	0x00000000
        /*0538*/ 	.short	0x0101
        /*053a*/ 	.byte	0xff
	.zero		1


	//   ....[68]....
        /*053c*/ 	.word	0x00003200
        /*0540*/ 	.word	0x000000ff
        /*0544*/ 	.word	0x000000f0
        /*0548*/ 	.short	0x010a
        /*054a*/ 	.byte	0x04
	.zero		1


	//   ....[69]....
        /*054c*/ 	.word	0x00003320
        /*0550*/ 	.word	0x00000002
        /*0554*/ 	.word	0x000000e0
        /*0558*/ 	.short	0x010a
        /*055a*/ 	.byte	0xff
	.zero		1


	//   ....[70]....
        /*055c*/ 	.word	0x00003430
        /*0560*/ 	.word	0x00000002
        /*0564*/ 	.word	0x00000000
        /*0568*/ 	.short	0x0101
        /*056a*/ 	.byte	0xff
	.zero		1


	//   ....[71]....
        /*056c*/ 	.word	0x000034c0
        /*0570*/ 	.word	0x000000ff
        /*0574*/ 	.word	0x000000f0
        /*0578*/ 	.short	0x0106
        /*057a*/ 	.byte	0x04
	.zero		1


	//   ....[72]....
        /*057c*/ 	.word	0x000034e0
        /*0580*/ 	.word	0x000000ff
        /*0584*/ 	.word	0x000000f0
        /*0588*/ 	.short	0x010a
        /*058a*/ 	.byte	0x04
	.zero		1


	//   ....[73]....
        /*058c*/ 	.word	0x00003570
        /*0590*/ 	.word	0x000000ff
        /*0594*/ 	.word	0x000000f0
        /*0598*/ 	.short	0x0106
        /*059a*/ 	.byte	0x07
	.zero		1


	//   ....[74]....
        /*059c*/ 	.word	0x000035b0
        /*05a0*/ 	.word	0x00000000
        /*05a4*/ 	.word	0x000000f0
        /*05a8*/ 	.short	0x010a
        /*05aa*/ 	.byte	0xff
	.zero		1


	//   ....[75]....
        /*05ac*/ 	.word	0x00003800
        /*05b0*/ 	.word	0x000000ff
        /*05b4*/ 	.word	0x00000008
        /*05b8*/ 	.short	0x010a
        /*05ba*/ 	.byte	0x05
	.zero		1


	//   ....[76]....
        /*05bc*/ 	.word	0x00003820
        /*05c0*/ 	.word	0x000000ff
        /*05c4*/ 	.word	0x00000008
        /*05c8*/ 	.short	0x010a
        /*05ca*/ 	.byte	0x05
	.zero		1


	//   ....[77]....
        /*05cc*/ 	.word	0x000039b0
        /*05d0*/ 	.word	0x000000ff
        /*05d4*/ 	.word	0x00000008
        /*05d8*/ 	.short	0x010a
        /*05da*/ 	.byte	0x05
	.zero		1


	//   ....[78]....
        /*05dc*/ 	.word	0x000039d0
        /*05e0*/ 	.word	0x000000ff
        /*05e4*/ 	.word	0x00000008
        /*05e8*/ 	.short	0x010a
        /*05ea*/ 	.byte	0x05
	.zero		1


	//   ....[79]....
        /*05ec*/ 	.word	0x00003a90
        /*05f0*/ 	.word	0x000000ff
        /*05f4*/ 	.word	0x00000000
        /*05f8*/ 	.short	0x0101
        /*05fa*/ 	.byte	0x04
	.zero		1


	//   ....[80]....
        /*05fc*/ 	.word	0x00003dd0
        /*0600*/ 	.word	0x00000000
        /*0604*/ 	.word	0x000000e0
        /*0608*/ 	.short	0x010a
        /*060a*/ 	.byte	0xff
	.zero		1


	//   ....[81]....
        /*060c*/ 	.word	0x00003e90
        /*0610*/ 	.word	0x00000000
        /*0614*/ 	.word	0x00000000
        /*0618*/ 	.short	0x0101
        /*061a*/ 	.byte	0xff
	.zero		1


	//   ....[82]....
        /*061c*/ 	.word	0x00003f50
        /*0620*/ 	.word	0x000000ff
        /*0624*/ 	.word	0x00000000
        /*0628*/ 	.short	0x010a
        /*062a*/ 	.byte	0x04
	.zero		1


	//   ....[83]....
        /*062c*/ 	.word	0x00003f60
        /*0630*/ 	.word	0x000000ff
        /*0634*/ 	.word	0x00000120
        /*0638*/ 	.short	0x010a
        /*063a*/ 	.byte	0x1f
	.zero		1


	//   ....[84]....
        /*063c*/ 	.word	0x00004010
        /*0640*/ 	.word	0x000000ff
        /*0644*/ 	.word	0x00000000
        /*0648*/ 	.short	0x010a
        /*064a*/ 	.byte	0x05
	.zero		1


	//   ....[85]....
        /*064c*/ 	.word	0x00004140
        /*0650*/ 	.word	0x000000ff
        /*0654*/ 	.word	0x00000000
        /*0658*/ 	.short	0x010a
        /*065a*/ 	.byte	0x04
	.zero		1


	//   ....[86]....
        /*065c*/ 	.word	0x00004440
        /*0660*/ 	.word	0x000000ff
        /*0664*/ 	.word	0x00000000
        /*0668*/ 	.short	0x010a
        /*066a*/ 	.byte	0x04
	.zero		1


	//   ....[87]....
        /*066c*/ 	.word	0x000044d0
        /*0670*/ 	.word	0x000000ff
        /*0674*/ 	.word	0x00000000
        /*0678*/ 	.short	0x010a
        /*067a*/ 	.byte	0x05
	.zero		1


	//   ....[88]....
        /*067c*/ 	.word	0x00004560
        /*0680*/ 	.word	0x000000ff
        /*0684*/ 	.word	0x00000000
        /*0688*/ 	.short	0x010a
        /*068a*/ 	.byte	0x05
	.zero		1


	//   ....[89]....
        /*068c*/ 	.word	0x00004600
        /*0690*/ 	.word	0x00000000
        /*0694*/ 	.word	0x00000000
        /*0698*/ 	.short	0x010a
        /*069a*/ 	.byte	0xff
	.zero		1


	//   ....[90]....
        /*069c*/ 	.word	0x00004640
        /*06a0*/ 	.word	0x00000000
        /*06a4*/ 	.word	0x00000000
        /*06a8*/ 	.short	0x010a
        /*06aa*/ 	.byte	0xff
	.zero		1


	//   ....[91]....
        /*06ac*/ 	.word	0x000046b0
        /*06b0*/ 	.word	0x000000ff
        /*06b4*/ 	.word	0x00000000
        /*06b8*/ 	.short	0x0101
        /*06ba*/ 	.byte	0x04
	.zero		1


	//   ....[92]....
        /*06bc*/ 	.word	0x000046f0
        /*06c0*/ 	.word	0x000000ff
        /*06c4*/ 	.word	0x00000160
        /*06c8*/ 	.short	0x010a
        /*06ca*/ 	.byte	0x1a
	.zero		1


	//   ....[93]....
        /*06cc*/ 	.word	0x00004740
        /*06d0*/ 	.word	0x000000ff
        /*06d4*/ 	.word	0x00000000
        /*06d8*/ 	.short	0x0101
        /*06da*/ 	.byte	0x04
	.zero		1


	//   ....[94]....
        /*06dc*/ 	.word	0x00004bb0
        /*06e0*/ 	.word	0x0000000c
        /*06e4*/ 	.word	0x000000e0
        /*06e8*/ 	.short	0x010a
        /*06ea*/ 	.byte	0xff
	.zero		1


	//   ....[95]....
        /*06ec*/ 	.word	0x00004d20
        /*06f0*/ 	.word	0x00000000
        /*06f4*/ 	.word	0x00000000
        /*06f8*/ 	.short	0x0101
        /*06fa*/ 	.byte	0xff
	.zero		1


	//   ....[96]....
        /*06fc*/ 	.word	0x000051a0
        /*0700*/ 	.word	0x000000ff
        /*0704*/ 	.word	0x000000d8
        /*0708*/ 	.short	0x010a
        /*070a*/ 	.byte	0x18
	.zero		1


	//   ....[97]....
        /*070c*/ 	.word	0x00005360
        /*0710*/ 	.word	0x000000ff
        /*0714*/ 	.word	0x000000b8
        /*0718*/ 	.short	0x010a
        /*071a*/ 	.byte	0x04
	.zero		1


	//   ....[98]....
        /*071c*/ 	.word	0x00005540
        /*0720*/ 	.word	0x000000ff
        /*0724*/ 	.word	0x000000a0
        /*0728*/ 	.short	0x010b
        /*072a*/ 	.byte	0x04
	.zero		1


	//   ....[99]....
        /*072c*/ 	.word	0x00005550
        /*0730*/ 	.word	0x000000ff
        /*0734*/ 	.word	0x00000000
        /*0738*/ 	.short	0x0101
        /*073a*/ 	.byte	0x14
	.zero		1


	//   ....[100]....
        /*073c*/ 	.word	0x00005560
        /*0740*/ 	.word	0x000000ff
        /*0744*/ 	.word	0x000000b8
        /*0748*/ 	.short	0x010a
        /*074a*/ 	.byte	0x05
	.zero		1


	//   ....[101]....
        /*074c*/ 	.word	0x00005760
        /*0750*/ 	.word	0x000000ff
        /*0754*/ 	.word	0x000000a0
        /*0758*/ 	.short	0x010b
        /*075a*/ 	.byte	0x05
	.zero		1


	//   ....[102]....
        /*075c*/ 	.word	0x00005770
        /*0760*/ 	.word	0x000000ff
        /*0764*/ 	.word	0x00000000
        /*0768*/ 	.short	0x0101
        /*076a*/ 	.byte	0x04
	.zero		1


	//   ....[103]....
        /*076c*/ 	.word	0x00005810
        /*0770*/ 	.word	0x000000ff
        /*0774*/ 	.word	0x00000000
        /*0778*/ 	.short	0x010a
        /*077a*/ 	.byte	0x04
	.zero		1


	//   ....[104]....
        /*077c*/ 	.word	0x000058a0
        /*0780*/ 	.word	0x000000ff
        /*0784*/ 	.word	0x00000000
        /*0788*/ 	.short	0x010a
        /*078a*/ 	.byte	0x05
	.zero		1


	//   ....[105]....
        /*078c*/ 	.word	0x00005940
        /*0790*/ 	.word	0x00000000
        /*0794*/ 	.word	0x00000000
        /*0798*/ 	.short	0x010a
        /*079a*/ 	.byte	0xff
	.zero		1


	//   ....[106]....
        /*079c*/ 	.word	0x00005c90
        /*07a0*/ 	.word	0x00000003
        /*07a4*/ 	.word	0x000000e0
        /*07a8*/ 	.short	0x010a
        /*07aa*/ 	.byte	0xff
	.zero		1


	//   ....[107]....
        /*07ac*/ 	.word	0x00005e10
        /*07b0*/ 	.word	0x00000000
        /*07b4*/ 	.word	0x00000000
        /*07b8*/ 	.short	0x0101
        /*07ba*/ 	.byte	0xff
	.zero		1


	//   ....[108]....
        /*07bc*/ 	.word	0x00006980
        /*07c0*/ 	.word	0x00000000
        /*07c4*/ 	.word	0x000000a0
        /*07c8*/ 	.short	0x010a
        /*07ca*/ 	.byte	0xff
	.zero		1


	//   ....[109]....
        /*07cc*/ 	.word	0x000069e0
        /*07d0*/ 	.word	0x0000005c
        /*07d4*/ 	.word	0x00000100
        /*07d8*/ 	.short	0x010a
        /*07da*/ 	.byte	0xff
	.zero		1


	//   ....[110]....
        /*07dc*/ 	.word	0x00006ad0
        /*07e0*/ 	.word	0x00000000
        /*07e4*/ 	.word	0x000000a0
        /*07e8*/ 	.short	0x010a
        /*07ea*/ 	.byte	0xff
	.zero		1


	//   ....[111]....
        /*07ec*/ 	.word	0x00006c00
        /*07f0*/ 	.word	0x0000005c
        /*07f4*/ 	.word	0x00000100
        /*07f8*/ 	.short	0x010a
        /*07fa*/ 	.byte	0xff
	.zero		1


	//   ....[112]....
        /*07fc*/ 	.word	0x00007730
        /*0800*/ 	.word	0x00000000
        /*0804*/ 	.word	0x00000000
        /*0808*/ 	.short	0x0101
        /*080a*/ 	.byte	0xff
	.zero		1


	//   ....[113]....
        /*080c*/ 	.word	0x00007740
        /*0810*/ 	.word	0x00000003
        /*0814*/ 	.word	0x000000a0
        /*0818*/ 	.short	0x010a
        /*081a*/ 	.byte	0xff
	.zero		1


	//   ....[114]....
        /*081c*/ 	.word	0x00007810
        /*0820*/ 	.word	0x00000003
        /*0824*/ 	.word	0x000000a0
        /*0828*/ 	.short	0x010a
        /*082a*/ 	.byte	0xff
	.zero		1


	//   ....[115]....
        /*082c*/ 	.word	0x00007c90
        /*0830*/ 	.word	0x0000005c
        /*0834*/ 	.word	0x00000000
        /*0838*/ 	.short	0x0101
        /*083a*/ 	.byte	0xff
	.zero		1


	//   ....[116]....
        /*083c*/ 	.word	0x000084b0
        /*0840*/ 	.word	0x00000002
        /*0844*/ 	.word	0x00000000
        /*0848*/ 	.short	0x0101
        /*084a*/ 	.byte	0xff
	.zero		1


	//   ....[117]....
        /*084c*/ 	.word	0x00008780
        /*0850*/ 	.word	0x000000ff
        /*0854*/ 	.word	0x00000000
        /*0858*/ 	.short	0x0101
        /*085a*/ 	.byte	0x06
	.zero		1


	//   ....[118]....
        /*085c*/ 	.word	0x000087a0
        /*0860*/ 	.word	0x00000000
        /*0864*/ 	.word	0x00000150
        /*0868*/ 	.short	0x010a
        /*086a*/ 	.byte	0xff
	.zero		1


	//   ....[119]....
        /*086c*/ 	.word	0x00008800
        /*0870*/ 	.word	0x00000000
        /*0874*/ 	.word	0x00000050
        /*0878*/ 	.short	0x010a
        /*087a*/ 	.byte	0xff
	.zero		1


	//   ....[120]....
        /*087c*/ 	.word	0x00008860
        /*0880*/ 	.word	0x00000000
        /*0884*/ 	.word	0x00000050
        /*0888*/ 	.short	0x010a
        /*088a*/ 	.byte	0xff
	.zero		1


	//   ....[121]....
        /*088c*/ 	.word	0x000088b0
        /*0890*/ 	.word	0x00000003
        /*0894*/ 	.word	0x000000e0
        /*0898*/ 	.short	0x010a
        /*089a*/ 	.byte	0xff
	.zero		1


	//   ....[122]....
        /*089c*/ 	.word	0x00008910
        /*08a0*/ 	.word	0x00000000
        /*08a4*/ 	.word	0x00000000
        /*08a8*/ 	.short	0x010a
        /*08aa*/ 	.byte	0xff
	.zero		1


	//   ....[123]....
        /*08ac*/ 	.word	0x00008970
        /*08b0*/ 	.word	0x00000000
        /*08b4*/ 	.word	0x00000000
        /*08b8*/ 	.short	0x010a
        /*08ba*/ 	.byte	0xff
	.zero		1


	//   ....[124]....
        /*08bc*/ 	.word	0x000089d0
        /*08c0*/ 	.word	0x00000000
        /*08c4*/ 	.word	0x00000000
        /*08c8*/ 	.short	0x010a
        /*08ca*/ 	.byte	0xff
	.zero		1


	//   ....[125]....
        /*08cc*/ 	.word	0x00008a30
        /*08d0*/ 	.word	0x00000000
        /*08d4*/ 	.word	0x00000000
        /*08d8*/ 	.short	0x010a
        /*08da*/ 	.byte	0xff
	.zero		1


	//   ....[126]....
        /*08dc*/ 	.word	0x00008a90
        /*08e0*/ 	.word	0x00000000
        /*08e4*/ 	.word	0x00000000
        /*08e8*/ 	.short	0x010a
        /*08ea*/ 	.byte	0xff
	.zero		1


	//   ....[127]....
        /*08ec*/ 	.word	0x00008af0
        /*08f0*/ 	.word	0x00000000
        /*08f4*/ 	.word	0x00000000
        /*08f8*/ 	.short	0x010a
        /*08fa*/ 	.byte	0xff
	.zero		1


	//   ....[128]....
        /*08fc*/ 	.word	0x00008b50
        /*0900*/ 	.word	0x00000000
        /*0904*/ 	.word	0x00000000
        /*0908*/ 	.short	0x010a
        /*090a*/ 	.byte	0xff
	.zero		1


	//   ....[129]....
        /*090c*/ 	.word	0x00008bb0
        /*0910*/ 	.word	0x00000000
        /*0914*/ 	.word	0x00000000
        /*0918*/ 	.short	0x010a
        /*091a*/ 	.byte	0xff
	.zero		1


	//   ....[130]....
        /*091c*/ 	.word	0x00008c10
        /*0920*/ 	.word	0x00000000
        /*0924*/ 	.word	0x00000000
        /*0928*/ 	.short	0x010a
        /*092a*/ 	.byte	0xff
	.zero		1


	//   ....[131]....
        /*092c*/ 	.word	0x00008c60
        /*0930*/ 	.word	0x00000002
        /*0934*/ 	.word	0x00000140
        /*0938*/ 	.short	0x010a
        /*093a*/ 	.byte	0xff
	.zero		1


	//   ....[132]....
        /*093c*/ 	.word	0x00008cc0
        /*0940*/ 	.word	0x00000002
        /*0944*/ 	.word	0x000000f0
        /*0948*/ 	.short	0x010a
        /*094a*/ 	.byte	0xff
	.zero		1


	//   ....[133]....
        /*094c*/ 	.word	0x00008d10
        /*0950*/ 	.word	0x00000002
        /*0954*/ 	.word	0x000000e0
        /*0958*/ 	.short	0x010a
        /*095a*/ 	.byte	0xff
	.zero		1


	//   ....[134]....
        /*095c*/ 	.word	0x00008d70
        /*0960*/ 	.word	0x00000000
        /*0964*/ 	.word	0x000000f0
        /*0968*/ 	.short	0x010a
        /*096a*/ 	.byte	0xff
	.zero		1


	//   ....[135]....
        /*096c*/ 	.word	0x00008dd0
        /*0970*/ 	.word	0x00000000
        /*0974*/ 	.word	0x00000008
        /*0978*/ 	.short	0x010a
        /*097a*/ 	.byte	0xff
	.zero		1


	//   ....[136]....
        /*097c*/ 	.word	0x00008ec0
        /*0980*/ 	.word	0x00000000
        /*0984*/ 	.word	0x00000008
        /*0988*/ 	.short	0x010a
        /*098a*/ 	.byte	0xff
	.zero		1


	//   ....[137]....
        /*098c*/ 	.word	0x00008f10
        /*0990*/ 	.word	0x00000000
        /*0994*/ 	.word	0x000000e0
        /*0998*/ 	.short	0x010a
        /*099a*/ 	.byte	0xff
	.zero		1


	//   ....[138]....
        /*099c*/ 	.word	0x00008f70
        /*09a0*/ 	.word	0x00000000
        /*09a4*/ 	.word	0x00000120
        /*09a8*/ 	.short	0x010a
        /*09aa*/ 	.byte	0xff
	.zero		1


	//   ....[139]....
        /*09ac*/ 	.word	0x00008fd0
        /*09b0*/ 	.word	0x00000000
        /*09b4*/ 	.word	0x00000000
        /*09b8*/ 	.short	0x010a
        /*09ba*/ 	.byte	0xff
	.zero		1


	//   ....[140]....
        /*09bc*/ 	.word	0x00009030
        /*09c0*/ 	.word	0x00000000
        /*09c4*/ 	.word	0x00000000
        /*09c8*/ 	.short	0x010a
        /*09ca*/ 	.byte	0xff
	.zero		1


	//   ....[141]....
        /*09cc*/ 	.word	0x00009090
        /*09d0*/ 	.word	0x00000000
        /*09d4*/ 	.word	0x00000000
        /*09d8*/ 	.short	0x010a
        /*09da*/ 	.byte	0xff
	.zero		1


	//   ....[142]....
        /*09dc*/ 	.word	0x000090f0
        /*09e0*/ 	.word	0x00000000
        /*09e4*/ 	.word	0x00000000
        /*09e8*/ 	.short	0x010a
        /*09ea*/ 	.byte	0xff
	.zero		1


	//   ....[143]....
        /*09ec*/ 	.word	0x00009150
        /*09f0*/ 	.word	0x00000000
        /*09f4*/ 	.word	0x00000160
        /*09f8*/ 	.short	0x010a
        /*09fa*/ 	.byte	0xff
	.zero		1


	//   ....[144]....
        /*09fc*/ 	.word	0x000091a0
        /*0a00*/ 	.word	0x0000000c
        /*0a04*/ 	.word	0x000000e0
        /*0a08*/ 	.short	0x010a
        /*0a0a*/ 	.byte	0xff
	.zero		1


	//   ....[145]....
        /*0a0c*/ 	.word	0x00009200
        /*0a10*/ 	.word	0x00000000
        /*0a14*/ 	.word	0x000000d8
        /*0a18*/ 	.short	0x010a
        /*0a1a*/ 	.byte	0xff
	.zero		1


	//   ....[146]....
        /*0a1c*/ 	.word	0x00009260
        /*0a20*/ 	.word	0x00000000
        /*0a24*/ 	.word	0x000000b8
        /*0a28*/ 	.short	0x010a
        /*0a2a*/ 	.byte	0xff
	.zero		1


	//   ....[147]....
        /*0a2c*/ 	.word	0x000092c0
        /*0a30*/ 	.word	0x00000009
        /*0a34*/ 	.word	0x000000b8
        /*0a38*/ 	.short	0x010a
        /*0a3a*/ 	.byte	0xff
	.zero		1


	//   ....[148]....
        /*0a3c*/ 	.word	0x00009320
        /*0a40*/ 	.word	0x00000000
        /*0a44*/ 	.word	0x00000000
        /*0a48*/ 	.short	0x010a
        /*0a4a*/ 	.byte	0xff
	.zero		1


	//   ....[149]....
        /*0a4c*/ 	.word	0x00009380
        /*0a50*/ 	.word	0x00000000
        /*0a54*/ 	.word	0x00000000
        /*0a58*/ 	.short	0x010a
        /*0a5a*/ 	.byte	0xff
	.zero		1


	//   ....[150]....
        /*0a5c*/ 	.word	0x000093d0
        /*0a60*/ 	.word	0x00000003
        /*0a64*/ 	.word	0x000000e0
        /*0a68*/ 	.short	0x010a
        /*0a6a*/ 	.byte	0xff
	.zero		1


	//   ....[151]....
        /*0a6c*/ 	.word	0x00009420
        /*0a70*/ 	.word	0x00000000
        /*0a74*/ 	.word	0x000000a0
        /*0a78*/ 	.short	0x010a
        /*0a7a*/ 	.byte	0xff
	.zero		1


	//   ....[152]....
        /*0a7c*/ 	.word	0x00009470
        /*0a80*/ 	.word	0x0000005c
        /*0a84*/ 	.word	0x00000100
        /*0a88*/ 	.short	0x010a
        /*0a8a*/ 	.byte	0xff
	.zero		1


	//   ....[153]....
        /*0a8c*/ 	.word	0x000094c0
        /*0a90*/ 	.word	0x00000003
        /*0a94*/ 	.word	0x000000a0
        /*0a98*/ 	.short	0x010a
        /*0a9a*/ 	.byte	0xff
	.zero		1


	//----- nvinfo : EIATTR_NUM_MBARRIERS
	.align		4
.L_47:
        /*0a9c*/ 	.byte	0x03, 0x38
        /*0a9e*/ 	.short	0x002d


	//----- nvinfo : EIATTR_EXIT_INSTR_OFFSETS
	.align		4
        /*0aa0*/ 	.byte	0x04, 0x1c
        /*0aa2*/ 	.short	(.L_49 - .L_48)


	//   ....[0]....
.L_48:
        /*0aa4*/ 	.word	0x00003070


	//   ....[1]....
        /*0aa8*/ 	.word	0x00003580


	//   ....[2]....
        /*0aac*/ 	.word	0x000035e0


	//   ....[3]....
        /*0ab0*/ 	.word	0x00004970


	//   ....[4]....
        /*0ab4*/ 	.word	0x00005970


	//   ....[5]....
        /*0ab8*/ 	.word	0x000059b0


	//   ....[6]....
        /*0abc*/ 	.word	0x00008670


	//   ....[7]....
        /*0ac0*/ 	.word	0x000086e0


	//   ....[8]....
        /*0ac4*/ 	.word	0x00008710


	//   ....[9]....
        /*0ac8*/ 	.word	0x00008790


	//----- nvinfo : EIATTR_MAX_THREADS
	.align		4
.L_49:
        /*0acc*/ 	.byte	0x04, 0x05
        /*0ace*/ 	.short	(.L_51 - .L_50)
.L_50:
        /*0ad0*/ 	.word	0x00000100
        /*0ad4*/ 	.word	0x00000001
        /*0ad8*/ 	.word	0x00000001


	//----- nvinfo : EIATTR_CRS_STACK_SIZE
	.align		4
.L_51:
        /*0adc*/ 	.byte	0x04, 0x1e
        /*0ade*/ 	.short	(.L_53 - .L_52)
.L_52:
        /*0ae0*/ 	.word	0x00000000


	//----- nvinfo : EIATTR_CBANK_PARAM_SIZE
	.align		4
.L_53:
        /*0ae4*/ 	.byte	0x03, 0x19
        /*0ae6*/ 	.short	0x0800


	//----- nvinfo : EIATTR_PARAM_CBANK
	.align		4
        /*0ae8*/ 	.byte	0x04, 0x0a
        /*0aea*/ 	.short	(.L_55 - .L_54)
	.align		4
.L_54:
        /*0aec*/ 	.word	index@(.nv.constant0._ZN7cutlass13device_kernelINS_4gemm6kernel13GemmUniversalIN4cute5tupleIJiiiiEEENS1_10collective13CollectiveMmaINS1_35MainloopSm100TmaUmmaWarpSpecializedILi10ELi2ELi4ENS5_IJNS4_1CILi2EEENSA_ILi4EEENSA_ILi1EEEEEEEENS5_IJNSA_ILi256EEENSA_ILi64EEESH_EEENS_10bfloat16_tENS5_IJlSD_lEEESJ_SK_NS4_8TiledMMAINS4_8MMA_AtomIJNS4_26SM100_MMA_F16BF16_2x1SM_SSISJ_SJ_fLi256ELi64ELNS4_4UMMA5MajorE0ELSP_0ELNSO_7ScaleInE0ELSQ_0EEEEEENS4_6LayoutINS5_IJSD_SD_SD_EEENS5_IJNSA_ILi0EEESV_SV_EEEEENS5_IJNS4_10UnderscoreESY_SY_EEEEENS4_28SM100_TMA_2SM_LOAD_MULTICASTENS4_14ComposedLayoutINS4_7SwizzleILi3ELi4ELi3EEENS4_18smem_ptr_flag_bitsILi16EEENST_INS5_IJNSA_ILi8EEESH_EEENS5_IJSH_SD_EEEEEEEvNS4_8identityENS4_18SM100_TMA_2SM_LOADES1B_vS1C_EENS_8epilogue10collective18CollectiveEpilogueINS1F_23Sm100TmaWarpSpecializedILi3ELi2ELi32ELb1ELb0EEEJNS5_IJNSA_ILi128EEESH_SH_EEENS5_IJNST_IS1K_SD_EENST_INSA_ILi32EEESD_EEEEESJ_SK_SJ_SK_NS1F_6fusion15FusionCallbacksIS1J_NS1Q_17LinearCombinationISJ_fSJ_fLNS_15FloatRoundStyleE2EEES1L_S1P_JEEENS4_5SM1004TMEM4LOAD26SM100_TMEM_LOAD_32dp32b32xENS4_13SM90_TMA_LOADENS12_INS13_ILi2ELi4ELi3EEES16_NST_INS5_IJS17_S1N_EEENS5_IJS1N_SD_EEEEEEENS4_39AutoVectorizingCopyWithAssumedAlignmentILi128EEENS4_14SM90_TMA_STOREES25_S27_S27_EEEvvEEEEvNT_6ParamsE)
        /*0af0*/ 	.short	0x0380
        /*0af2*/ 	.short	0x0800


	//----- nvinfo : EIATTR_SW_WAR
	.align		4
.L_55:
        /*0af4*/ 	.byte	0x04, 0x36
        /*0af6*/ 	.short	(.L_57 - .L_56)
.L_56:
        /*0af8*/ 	.word	0x00000008
.L_57:


//--------------------- .nv.callgraph             --------------------------
	.section	.nv.callgraph,"",@"SHT_CUDA_CALLGRAPH"
	.align	4
	.sectionentsize	8
	.align		4
        /*0000*/ 	.word	0x00000000
	.align		4
        /*0004*/ 	.word	0xffffffff
	.align		4
        /*0008*/ 	.word	index@(_ZN7cutlass13device_kernelINS_4gemm6kernel13GemmUniversalIN4cute5tupleIJiiiiEEENS1_10collective13CollectiveMmaINS1_35MainloopSm100TmaUmmaWarpSpecializedILi10ELi2ELi4ENS5_IJNS4_1CILi2EEENSA_ILi4EEENSA_ILi1EEEEEEEENS5_IJNSA_ILi256EEENSA_ILi64EEESH_EEENS_10bfloat16_tENS5_IJlSD_lEEESJ_SK_NS4_8TiledMMAINS4_8MMA_AtomIJNS4_26SM100_MMA_F16BF16_2x1SM_SSISJ_SJ_fLi256ELi64ELNS4_4UMMA5MajorE0ELSP_0ELNSO_7ScaleInE0ELSQ_0EEEEEENS4_6LayoutINS5_IJSD_SD_SD_EEENS5_IJNSA_ILi0EEESV_SV_EEEEENS5_IJNS4_10UnderscoreESY_SY_EEEEENS4_28SM100_TMA_2SM_LOAD_MULTICASTENS4_14ComposedLayoutINS4_7SwizzleILi3ELi4ELi3EEENS4_18smem_ptr_flag_bitsILi16EEENST_INS5_IJNSA_ILi8EEESH_EEENS5_IJSH_SD_EEEEEEEvNS4_8identityENS4_18SM100_TMA_2SM_LOADES1B_vS1C_EENS_8epilogue10collective18CollectiveEpilogueINS1F_23Sm100TmaWarpSpecializedILi3ELi2ELi32ELb1ELb0EEEJNS5_IJNSA_ILi128EEESH_SH_EEENS5_IJNST_IS1K_SD_EENST_INSA_ILi32EEESD_EEEEESJ_SK_SJ_SK_NS1F_6fusion15FusionCallbacksIS1J_NS1Q_17LinearCombinationISJ_fSJ_fLNS_15FloatRoundStyleE2EEES1L_S1P_JEEENS4_5SM1004TMEM4LOAD26SM100_TMEM_LOAD_32dp32b32xENS4_13SM90_TMA_LOADENS12_INS13_ILi2ELi4ELi3EEES16_NST_INS5_IJS17_S1N_EEENS5_IJS1N_SD_EEEEEEENS4_39AutoVectorizingCopyWithAssumedAlignmentILi128EEENS4_14SM90_TMA_STOREES25_S27_S27_EEEvvEEEEvNT_6ParamsE)
	.align		4
        /*000c*/ 	.word	index@(__assertfail)
	.align		4
        /*0010*/ 	.word	0x00000000
	.align		4
        /*0014*/ 	.word	0xfffffffe
	.align		4
        /*0018*/ 	.word	0x00000000
	.align		4
        /*001c*/ 	.word	0xfffffffd
	.align		4
        /*0020*/ 	.word	0x00000000
	.align		4
        /*0024*/ 	.word	0xfffffffc


//--------------------- .nv.constant4             --------------------------
	.section	.nv.constant4,"a",@progbits
	.align	8
	.align		8
.nv.constant4:
        /*0000*/ 	.dword	__assertfail
	.align		8
        /*0008*/ 	.dword	__unnamed_1
	.align		8
        /*0010*/ 	.dword	__unnamed_2
	.align		8
        /*0018*/ 	.dword	_ZN40_INTERNAL_5780fdbc_4_k_cu_74bf89c8_311414cuda3std3__45__cpo5beginE
	.align		8
        /*0020*/ 	.dword	_ZN40_INTERNAL_5780fdbc_4_k_cu_74bf89c8_311414cuda3std3__45__cpo3endE
	.align		8
        /*0028*/ 	.dword	_ZN40_INTERNAL_5780fdbc_4_k_cu_74bf89c8_311414cuda3std3__45__cpo6cbeginE
	.align		8
        /*0030*/ 	.dword	_ZN40_INTERNAL_5780fdbc_4_k_cu_74bf89c8_311414cuda3std3__45__cpo4cendE
	.align		8
        /*0038*/ 	.dword	_ZN40_INTERNAL_5780fdbc_4_k_cu_74bf89c8_311414cuda3std3__442_GLOBAL__N__5780fdbc_4_k_cu_74bf89c8_311416ignoreE
	.align		8
        /*0040*/ 	.dword	_ZN40_INTERNAL_5780fdbc_4_k_cu_74bf89c8_311414cuda3std3__419piecewise_constructE
	.align		8
        /*0048*/ 	.dword	_ZN40_INTERNAL_5780fdbc_4_k_cu_74bf89c8_311414cuda3std3__48in_placeE
	.align		8
        /*0050*/ 	.dword	_ZN40_INTERNAL_5780fdbc_4_k_cu_74bf89c8_311414cuda3std6ranges3__45__cpo4swapE
	.align		8
        /*0058*/ 	.dword	_ZN40_INTERNAL_5780fdbc_4_k_cu_74bf89c8_311414cuda3std6ranges3__45__cpo9iter_moveE
	.align		8
        /*0060*/ 	.dword	_ZN40_INTERNAL_5780fdbc_4_k_cu_74bf89c8_311414cute7productE
	.align		8
        /*0068*/ 	.dword	_ZN40_INTERNAL_5780fdbc_4_k_cu_74bf89c8_311414cute1_E
	.align		8
        /*0070*/ 	.dword	$str$25
	.align		8
        /*0078*/ 	.dword	$str$26
	.align		8
        /*0080*/ 	.dword	$str$27
	.align		8
        /*0088*/ 	.dword	$str$28


//--------------------- .text._ZN7cutlass13device_kernelINS_4gemm6kernel13GemmUniversalIN4cute5tupleIJiiiiEEENS1_10collective13CollectiveMmaINS1_35MainloopSm100TmaUmmaWarpSpecializedILi10ELi2ELi4ENS5_IJNS4_1CILi2EEENSA_ILi4EEENSA_ILi1EEEEEEEENS5_IJNSA_ILi256EEENSA_ILi64EEESH_EEENS_10bfloat16_tENS5_IJlSD_lEEESJ_SK_NS4_8TiledMMAINS4_8MMA_AtomIJNS4_26SM100_MMA_F16BF16_2x1SM_SSISJ_SJ_fLi256ELi64ELNS4_4UMMA5MajorE0ELSP_0ELNSO_7ScaleInE0ELSQ_0EEEEEENS4_6LayoutINS5_IJSD_SD_SD_EEENS5_IJNSA_ILi0EEESV_SV_EEEEENS5_IJNS4_10UnderscoreESY_SY_EEEEENS4_28SM100_TMA_2SM_LOAD_MULTICASTENS4_14ComposedLayoutINS4_7SwizzleILi3ELi4ELi3EEENS4_18smem_ptr_flag_bitsILi16EEENST_INS5_IJNSA_ILi8EEESH_EEENS5_IJSH_SD_EEEEEEEvNS4_8identityENS4_18SM100_TMA_2SM_LOADES1B_vS1C_EENS_8epilogue10collective18CollectiveEpilogueINS1F_23Sm100TmaWarpSpecializedILi3ELi2ELi32ELb1ELb0EEEJNS5_IJNSA_ILi128EEESH_SH_EEENS5_IJNST_IS1K_SD_EENST_INSA_ILi32EEESD_EEEEESJ_SK_SJ_SK_NS1F_6fusion15FusionCallbacksIS1J_NS1Q_17LinearCombinationISJ_fSJ_fLNS_15FloatRoundStyleE2EEES1L_S1P_JEEENS4_5SM1004TMEM4LOAD26SM100_TMEM_LOAD_32dp32b32xENS4_13SM90_TMA_LOADENS12_INS13_ILi2ELi4ELi3EEES16_NST_INS5_IJS17_S1N_EEENS5_IJS1N_SD_EEEEEEENS4_39AutoVectorizingCopyWithAssumedAlignmentILi128EEENS4_14SM90_TMA_STOREES25_S27_S27_EEEvvEEEEvNT_6ParamsE --------------------------
	.section	.text._ZN7cutlass13device_kernelINS_4gemm6kernel13GemmUniversalIN4cute5tupleIJiiiiEEENS1_10collective13CollectiveMmaINS1_35MainloopSm100TmaUmmaWarpSpecializedILi10ELi2ELi4ENS5_IJNS4_1CILi2EEENSA_ILi4EEENSA_ILi1EEEEEEEENS5_IJNSA_ILi256EEENSA_ILi64EEESH_EEENS_10bfloat16_tENS5_IJlSD_lEEESJ_SK_NS4_8TiledMMAINS4_8MMA_AtomIJNS4_26SM100_MMA_F16BF16_2x1SM_SSISJ_SJ_fLi256ELi64ELNS4_4UMMA5MajorE0ELSP_0ELNSO_7ScaleInE0ELSQ_0EEEEEENS4_6LayoutINS5_IJSD_SD_SD_EEENS5_IJNSA_ILi0EEESV_SV_EEEEENS5_IJNS4_10UnderscoreESY_SY_EEEEENS4_28SM100_TMA_2SM_LOAD_MULTICASTENS4_14ComposedLayoutINS4_7SwizzleILi3ELi4ELi3EEENS4_18smem_ptr_flag_bitsILi16EEENST_INS5_IJNSA_ILi8EEESH_EEENS5_IJSH_SD_EEEEEEEvNS4_8identityENS4_18SM100_TMA_2SM_LOADES1B_vS1C_EENS_8epilogue10collective18CollectiveEpilogueINS1F_23Sm100TmaWarpSpecializedILi3ELi2ELi32ELb1ELb0EEEJNS5_IJNSA_ILi128EEESH_SH_EEENS5_IJNST_IS1K_SD_EENST_INSA_ILi32EEESD_EEEEESJ_SK_SJ_SK_NS1F_6fusion15FusionCallbacksIS1J_NS1Q_17LinearCombinationISJ_fSJ_fLNS_15FloatRoundStyleE2EEES1L_S1P_JEEENS4_5SM1004TMEM4LOAD26SM100_TMEM_LOAD_32dp32b32xENS4_13SM90_TMA_LOADENS12_INS13_ILi2ELi4ELi3EEES16_NST_INS5_IJS17_S1N_EEENS5_IJS1N_SD_EEEEEEENS4_39AutoVectorizingCopyWithAssumedAlignmentILi128EEENS4_14SM90_TMA_STOREES25_S27_S27_EEEvvEEEEvNT_6ParamsE,"ax",@progbits
	.align	128
.text._ZN7cutlass13device_kernelINS_4gemm6kernel13GemmUniversalIN4cute5tupleIJiiiiEEENS1_10collective13CollectiveMmaINS1_35MainloopSm100TmaUmmaWarpSpecializedILi10ELi2ELi4ENS5_IJNS4_1CILi2EEENSA_ILi4EEENSA_ILi1EEEEEEEENS5_IJNSA_ILi256EEENSA_ILi64EEESH_EEENS_10bfloat16_tENS5_IJlSD_lEEESJ_SK_NS4_8TiledMMAINS4_8MMA_AtomIJNS4_26SM100_MMA_F16BF16_2x1SM_SSISJ_SJ_fLi256ELi64ELNS4_4UMMA5MajorE0ELSP_0ELNSO_7ScaleInE0ELSQ_0EEEEEENS4_6LayoutINS5_IJSD_SD_SD_EEENS5_IJNSA_ILi0EEESV_SV_EEEEENS5_IJNS4_10UnderscoreESY_SY_EEEEENS4_28SM100_TMA_2SM_LOAD_MULTICASTENS4_14ComposedLayoutINS4_7SwizzleILi3ELi4ELi3EEENS4_18smem_ptr_flag_bitsILi16EEENST_INS5_IJNSA_ILi8EEESH_EEENS5_IJSH_SD_EEEEEEEvNS4_8identityENS4_18SM100_TMA_2SM_LOADES1B_vS1C_EENS_8epilogue10collective18CollectiveEpilogueINS1F_23Sm100TmaWarpSpecializedILi3ELi2ELi32ELb1ELb0EEEJNS5_IJNSA_ILi128EEESH_SH_EEENS5_IJNST_IS1K_SD_EENST_INSA_ILi32EEESD_EEEEESJ_SK_SJ_SK_NS1F_6fusion15FusionCallbacksIS1J_NS1Q_17LinearCombinationISJ_fSJ_fLNS_15FloatRoundStyleE2EEES1L_S1P_JEEENS4_5SM1004TMEM4LOAD26SM100_TMEM_LOAD_32dp32b32xENS4_13SM90_TMA_LOADENS12_INS13_ILi2ELi4ELi3EEES16_NST_INS5_IJS17_S1N_EEENS5_IJS1N_SD_EEEEEEENS4_39AutoVectorizingCopyWithAssumedAlignmentILi128EEENS4_14SM90_TMA_STOREES25_S27_S27_EEEvvEEEEvNT_6ParamsE:
        .type           _ZN7cutlass13device_kernelINS_4gemm6kernel13GemmUniversalIN4cute5tupleIJiiiiEEENS1_10collective13CollectiveMmaINS1_35MainloopSm100TmaUmmaWarpSpecializedILi10ELi2ELi4ENS5_IJNS4_1CILi2EEENSA_ILi4EEENSA_ILi1EEEEEEEENS5_IJNSA_ILi256EEENSA_ILi64EEESH_EEENS_10bfloat16_tENS5_IJlSD_lEEESJ_SK_NS4_8TiledMMAINS4_8MMA_AtomIJNS4_26SM100_MMA_F16BF16_2x1SM_SSISJ_SJ_fLi256ELi64ELNS4_4UMMA5MajorE0ELSP_0ELNSO_7ScaleInE0ELSQ_0EEEEEENS4_6LayoutINS5_IJSD_SD_SD_EEENS5_IJNSA_ILi0EEESV_SV_EEEEENS5_IJNS4_10UnderscoreESY_SY_EEEEENS4_28SM100_TMA_2SM_LOAD_MULTICASTENS4_14ComposedLayoutINS4_7SwizzleILi3ELi4ELi3EEENS4_18smem_ptr_flag_bitsILi16EEENST_INS5_IJNSA_ILi8EEESH_EEENS5_IJSH_SD_EEEEEEEvNS4_8identityENS4_18SM100_TMA_2SM_LOADES1B_vS1C_EENS_8epilogue10collective18CollectiveEpilogueINS1F_23Sm100TmaWarpSpecializedILi3ELi2ELi32ELb1ELb0EEEJNS5_IJNSA_ILi128EEESH_SH_EEENS5_IJNST_IS1K_SD_EENST_INSA_ILi32EEESD_EEEEESJ_SK_SJ_SK_NS1F_6fusion15FusionCallbacksIS1J_NS1Q_17LinearCombinationISJ_fSJ_fLNS_15FloatRoundStyleE2EEES1L_S1P_JEEENS4_5SM1004TMEM4LOAD26SM100_TMEM_LOAD_32dp32b32xENS4_13SM90_TMA_LOADENS12_INS13_ILi2ELi4ELi3EEES16_NST_INS5_IJS17_S1N_EEENS5_IJS1N_SD_EEEEEEENS4_39AutoVectorizingCopyWithAssumedAlignmentILi128EEENS4_14SM90_TMA_STOREES25_S27_S27_EEEvvEEEEvNT_6ParamsE,@function
        .size           _ZN7cutlass13device_kernelINS_4gemm6kernel13GemmUniversalIN4cute5tupleIJiiiiEEENS1_10collective13CollectiveMmaINS1_35MainloopSm100TmaUmmaWarpSpecializedILi10ELi2ELi4ENS5_IJNS4_1CILi2EEENSA_ILi4EEENSA_ILi1EEEEEEEENS5_IJNSA_ILi256EEENSA_ILi64EEESH_EEENS_10bfloat16_tENS5_IJlSD_lEEESJ_SK_NS4_8TiledMMAINS4_8MMA_AtomIJNS4_26SM100_MMA_F16BF16_2x1SM_SSISJ_SJ_fLi256ELi64ELNS4_4UMMA5MajorE0ELSP_0ELNSO_7ScaleInE0ELSQ_0EEEEEENS4_6LayoutINS5_IJSD_SD_SD_EEENS5_IJNSA_ILi0EEESV_SV_EEEEENS5_IJNS4_10UnderscoreESY_SY_EEEEENS4_28SM100_TMA_2SM_LOAD_MULTICASTENS4_14ComposedLayoutINS4_7SwizzleILi3ELi4ELi3EEENS4_18smem_ptr_flag_bitsILi16EEENST_INS5_IJNSA_ILi8EEESH_EEENS5_IJSH_SD_EEEEEEEvNS4_8identityENS4_18SM100_TMA_2SM_LOADES1B_vS1C_EENS_8epilogue10collective18CollectiveEpilogueINS1F_23Sm100TmaWarpSpecializedILi3ELi2ELi32ELb1ELb0EEEJNS5_IJNSA_ILi128EEESH_SH_EEENS5_IJNST_IS1K_SD_EENST_INSA_ILi32EEESD_EEEEESJ_SK_SJ_SK_NS1F_6fusion15FusionCallbacksIS1J_NS1Q_17LinearCombinationISJ_fSJ_fLNS_15FloatRoundStyleE2EEES1L_S1P_JEEENS4_5SM1004TMEM4LOAD26SM100_TMEM_LOAD_32dp32b32xENS4_13SM90_TMA_LOADENS12_INS13_ILi2ELi4ELi3EEES16_NST_INS5_IJS17_S1N_EEENS5_IJS1N_SD_EEEEEEENS4_39AutoVectorizingCopyWithAssumedAlignmentILi128EEENS4_14SM90_TMA_STOREES25_S27_S27_EEEvvEEEEvNT_6ParamsE,(.L_x_194 - _ZN7cutlass13device_kernelINS_4gemm6kernel13GemmUniversalIN4cute5tupleIJiiiiEEENS1_10collective13CollectiveMmaINS1_35MainloopSm100TmaUmmaWarpSpecializedILi10ELi2ELi4ENS5_IJNS4_1CILi2EEENSA_ILi4EEENSA_ILi1EEEEEEEENS5_IJNSA_ILi256EEENSA_ILi64EEESH_EEENS_10bfloat16_tENS5_IJlSD_lEEESJ_SK_NS4_8TiledMMAINS4_8MMA_AtomIJNS4_26SM100_MMA_F16BF16_2x1SM_SSISJ_SJ_fLi256ELi64ELNS4_4UMMA5MajorE0ELSP_0ELNSO_7ScaleInE0ELSQ_0EEEEEENS4_6LayoutINS5_IJSD_SD_SD_EEENS5_IJNSA_ILi0EEESV_SV_EEEEENS5_IJNS4_10UnderscoreESY_SY_EEEEENS4_28SM100_TMA_2SM_LOAD_MULTICASTENS4_14ComposedLayoutINS4_7SwizzleILi3ELi4ELi3EEENS4_18smem_ptr_flag_bitsILi16EEENST_INS5_IJNSA_ILi8EEESH_EEENS5_IJSH_SD_EEEEEEEvNS4_8identityENS4_18SM100_TMA_2SM_LOADES1B_vS1C_EENS_8epilogue10collective18CollectiveEpilogueINS1F_23Sm100TmaWarpSpecializedILi3ELi2ELi32ELb1ELb0EEEJNS5_IJNSA_ILi128EEESH_SH_EEENS5_IJNST_IS1K_SD_EENST_INSA_ILi32EEESD_EEEEESJ_SK_SJ_SK_NS1F_6fusion15FusionCallbacksIS1J_NS1Q_17LinearCombinationISJ_fSJ_fLNS_15FloatRoundStyleE2EEES1L_S1P_JEEENS4_5SM1004TMEM4LOAD26SM100_TMEM_LOAD_32dp32b32xENS4_13SM90_TMA_LOADENS12_INS13_ILi2ELi4ELi3EEES16_NST_INS5_IJS17_S1N_EEENS5_IJS1N_SD_EEEEEEENS4_39AutoVectorizingCopyWithAssumedAlignmentILi128EEENS4_14SM90_TMA_STOREES25_S27_S27_EEEvvEEEEvNT_6ParamsE)
        .other          _ZN7cutlass13device_kernelINS_4gemm6kernel13GemmUniversalIN4cute5tupleIJiiiiEEENS1_10collective13CollectiveMmaINS1_35MainloopSm100TmaUmmaWarpSpecializedILi10ELi2ELi4ENS5_IJNS4_1CILi2EEENSA_ILi4EEENSA_ILi1EEEEEEEENS5_IJNSA_ILi256EEENSA_ILi64EEESH_EEENS_10bfloat16_tENS5_IJlSD_lEEESJ_SK_NS4_8TiledMMAINS4_8MMA_AtomIJNS4_26SM100_MMA_F16BF16_2x1SM_SSISJ_SJ_fLi256ELi64ELNS4_4UMMA5MajorE0ELSP_0ELNSO_7ScaleInE0ELSQ_0EEEEEENS4_6LayoutINS5_IJSD_SD_SD_EEENS5_IJNSA_ILi0EEESV_SV_EEEEENS5_IJNS4_10UnderscoreESY_SY_EEEEENS4_28SM100_TMA_2SM_LOAD_MULTICASTENS4_14ComposedLayoutINS4_7SwizzleILi3ELi4ELi3EEENS4_18smem_ptr_flag_bitsILi16EEENST_INS5_IJNSA_ILi8EEESH_EEENS5_IJSH_SD_EEEEEEEvNS4_8identityENS4_18SM100_TMA_2SM_LOADES1B_vS1C_EENS_8epilogue10collective18CollectiveEpilogueINS1F_23Sm100TmaWarpSpecializedILi3ELi2ELi32ELb1ELb0EEEJNS5_IJNSA_ILi128EEESH_SH_EEENS5_IJNST_IS1K_SD_EENST_INSA_ILi32EEESD_EEEEESJ_SK_SJ_SK_NS1F_6fusion15FusionCallbacksIS1J_NS1Q_17LinearCombinationISJ_fSJ_fLNS_15FloatRoundStyleE2EEES1L_S1P_JEEENS4_5SM1004TMEM4LOAD26SM100_TMEM_LOAD_32dp32b32xENS4_13SM90_TMA_LOADENS12_INS13_ILi2ELi4ELi3EEES16_NST_INS5_IJS17_S1N_EEENS5_IJS1N_SD_EEEEEEENS4_39AutoVectorizingCopyWithAssumedAlignmentILi128EEENS4_14SM90_TMA_STOREES25_S27_S27_EEEvvEEEEvNT_6ParamsE,@"STO_CUDA_ENTRY STV_DEFAULT"
_ZN7cutlass13device_kernelINS_4gemm6kernel13GemmUniversalIN4cute5tupleIJiiiiEEENS1_10collective13CollectiveMmaINS1_35MainloopSm100TmaUmmaWarpSpecializedILi10ELi2ELi4ENS5_IJNS4_1CILi2EEENSA_ILi4EEENSA_ILi1EEEEEEEENS5_IJNSA_ILi256EEENSA_ILi64EEESH_EEENS_10bfloat16_tENS5_IJlSD_lEEESJ_SK_NS4_8TiledMMAINS4_8MMA_AtomIJNS4_26SM100_MMA_F16BF16_2x1SM_SSISJ_SJ_fLi256ELi64ELNS4_4UMMA5MajorE0ELSP_0ELNSO_7ScaleInE0ELSQ_0EEEEEENS4_6LayoutINS5_IJSD_SD_SD_EEENS5_IJNSA_ILi0EEESV_SV_EEEEENS5_IJNS4_10UnderscoreESY_SY_EEEEENS4_28SM100_TMA_2SM_LOAD_MULTICASTENS4_14ComposedLayoutINS4_7SwizzleILi3ELi4ELi3EEENS4_18smem_ptr_flag_bitsILi16EEENST_INS5_IJNSA_ILi8EEESH_EEENS5_IJSH_SD_EEEEEEEvNS4_8identityENS4_18SM100_TMA_2SM_LOADES1B_vS1C_EENS_8epilogue10collective18CollectiveEpilogueINS1F_23Sm100TmaWarpSpecializedILi3ELi2ELi32ELb1ELb0EEEJNS5_IJNSA_ILi128EEESH_SH_EEENS5_IJNST_IS1K_SD_EENST_INSA_ILi32EEESD_EEEEESJ_SK_SJ_SK_NS1F_6fusion15FusionCallbacksIS1J_NS1Q_17LinearCombinationISJ_fSJ_fLNS_15FloatRoundStyleE2EEES1L_S1P_JEEENS4_5SM1004TMEM4LOAD26SM100_TMEM_LOAD_32dp32b32xENS4_13SM90_TMA_LOADENS12_INS13_ILi2ELi4ELi3EEES16_NST_INS5_IJS17_S1N_EEENS5_IJS1N_SD_EEEEEEENS4_39AutoVectorizingCopyWithAssumedAlignmentILi128EEENS4_14SM90_TMA_STOREES25_S27_S27_EEEvvEEEEvNT_6ParamsE:
[----:B------:R-:W1:Y:S01]  /*0000*/  LDC R1, c[0x0][0x37c] ;  /* 0x0000df00ff017b82 */ /* 0x000e620000000800 */
[----:B------:R-:W2:Y:S01]  /*0010*/  S2R R95, SR_TID.X ;  /* 0x00000000005f7919 */ /* 0x000ea20000002100 */
[----:B------:R-:W3:Y:S06]  /*0020*/  LDCU.64 UR8, c[0x0][0x890] ;  /* 0x00011200ff0877ac */ /* 0x000eec0008000a00 */
[----:B------:R-:W4:Y:S01]  /*0030*/  S2UR UR4, SR_CgaCtaId ;  /* 0x00000000000479c3 */ /* 0x000f220000008800 */
[----:B------:R-:W-:Y:S02]  /*0040*/  PRMT R88, RZ, 0x7610, R88 ;  /* 0x00007610ff587816 */ /* 0x000fe40000000058 */
[----:B------:R-:W-:-:S02]  /*0050*/  ELECT P0, URZ, PT ;  /* 0x0000000000ff782f */ /* 0x000fc40003800000 */
[----:B---3--:R-:W-:-:S04]  /*0060*/  ISETP.NE.U32.AND P1, PT, RZ, UR8, PT ;  /* 0x00000008ff007c0c */ /* 0x008fc8000bf25070 */
[----:B------:R-:W-:Y:S01]  /*0070*/  ISETP.NE.AND.EX P2, PT, RZ, UR9, PT, P1 ;  /* 0x00000009ff007c0c */ /* 0x000fe2000bf45310 */
[----:B----4-:R-:W-:Y:S02]  /*0080*/  ULOP3.LUT UR46, UR4, 0x1, URZ, 0xc0, !UPT ;  /* 0x00000001042e7892 */ /* 0x010fe4000f8ec0ff */
[----:B------:R-:W-:Y:S01]  /*0090*/  ULOP3.LUT UR45, UR4, 0x1, URZ, 0x3c, !UPT ;  /* 0x00000001042d7892 */ /* 0x000fe2000f8e3cff */
[----:B--2---:R-:W-:-:S05]  /*00a0*/  SHF.R.U32.HI R89, RZ, 0x5, R95 ;  /* 0x00000005ff597819 */ /* 0x004fca000001165f */
[----:B------:R-:W2:Y:S02]  /*00b0*/  SHFL.IDX PT, R0, R89, RZ, 0x1f ;  /* 0x00001fff59007589 */ /* 0x000ea400000e0000 */
[----:B--2---:R-:W-:Y:S02]  /*00c0*/  R2UR UR22, R0 ;  /* 0x00000000001672ca */ /* 0x004fe400000e0000 */
[----:B-1----:R-:W-:-:S13]  /*00d0*/  @P2 BRA `(.L_x_0) ;  /* 0x0000000000302947 */ /* 0x002fda0003800000 */
[----:B------:R-:W1:Y:S02]  /*00e0*/  LDCU.64 UR4, c[0x0][0x888] ;  /* 0x00011100ff0477ac */ /* 0x000e640008000a00 */
[----:B-1----:R-:W-:-:S04]  /*00f0*/  UISETP.NE.U32.AND UP0, UPT, UR4, URZ, UPT ;  /* 0x000000ff0400728c */ /* 0x002fc8000bf05070 */
[----:B------:R-:W-:-:S09]  /*0100*/  UISETP.NE.AND.EX UP0, UPT, UR5, URZ, UPT, UP0 ;  /* 0x000000ff0500728c */ /* 0x000fd2000bf05300 */
[----:B------:R-:W-:Y:S05]  /*0110*/  BRA.U !UP0, `(.L_x_1) ;  /* 0x0000000108147547 */ /* 0x000fea000b800000 */
[----:B------:R-:W1:Y:S01]  /*0120*/  LDC.64 R2, c[0x0][0x888] ;  /* 0x00022200ff027b82 */ /* 0x000e620000000a00 */
[----:B------:R-:W1:Y:S02]  /*0130*/  LDCU.64 UR4, c[0x0][0x358] ;  /* 0x00006b00ff0477ac */ /* 0x000e640008000a00 */
[----:B-1----:R1:W5:Y:S01]  /*0140*/  LDG.E R41, desc[UR4][R2.64] ;  /* 0x0000000402297981 */ /* 0x002362000c1e1900 */
[----:B------:R-:W-:Y:S01]  /*0150*/  HFMA2 R88, -RZ, RZ, 0, 5.9604644775390625e-08 ;  /* 0x00000001ff587431 */ /* 0x000fe200000001ff */
[----:B------:R-:W-:Y:S05]  /*0160*/  BRA `(.L_x_0) ;  /* 0x00000000000c7947 */ /* 0x000fea0003800000 */
.L_x_1:
[----:B------:R-:W1:Y:S01]  /*0170*/  LDCU UR4, c[0x0][0x880] ;  /* 0x00011000ff0477ac */ /* 0x000e620008000800 */
[----:B------:R-:W-:Y:S01]  /*0180*/  HFMA2 R88, -RZ, RZ, 0, 5.9604644775390625e-08 ;  /* 0x00000001ff587431 */ /* 0x000fe200000001ff */
[----:B-1----:R-:W-:-:S07]  /*0190*/  MOV R41, UR4 ;  /* 0x0000000400297c02 */ /* 0x002fce0008000f00 */
.L_x_0:
[----:B------:R-:W2:Y:S02]  /*01a0*/  LDCU.64 UR4, c[0x0][0x8b0] ;  /* 0x00011600ff0477ac */ /* 0x000ea40008000a00 */
[----:B--2---:R-:W-:-:S04]  /*01b0*/  UISETP.NE.U32.AND UP0, UPT, UR4, URZ, UPT ;  /* 0x000000ff0400728c */ /* 0x004fc8000bf05070 */
[----:B------:R-:W-:-:S09]  /*01c0*/  UISETP.NE.AND.EX UP0, UPT, UR5, URZ, UPT, UP0 ;  /* 0x000000ff0500728c */ /* 0x000fd2000bf05300 */
[----:B------:R-:W-:Y:S05]  /*01d0*/  BRA.U UP0, `(.L_x_2) ;  /* 0x0000000100287547 */ /* 0x000fea000b800000 */
[----:B------:R-:W2:Y:S02]  /*01e0*/  LDCU.64 UR4, c[0x0][0x8a8] ;  /* 0x00011500ff0477ac */ /* 0x000ea40008000a00 */
[----:B--2---:R-:W-:-:S04]  /*01f0*/  UISETP.NE.U32.AND UP0, UPT, UR4, URZ, UPT ;  /* 0x000000ff0400728c */ /* 0x004fc8000bf05070 */
[----:B------:R-:W-:-:S09]  /*0200*/  UISETP.NE.AND.EX UP0, UPT, UR5, URZ, UPT, UP0 ;  /* 0x000000ff0500728c */ /* 0x000fd2000bf05300 */
[----:B------:R-:W-:Y:S05]  /*0210*/  BRA.U !UP0, `(.L_x_3) ;  /* 0x0000000108107547 */ /* 0x000fea000b800000 */
[----:B------:R-:W2:Y:S01]  /*0220*/  LDC.64 R38, c[0x0][0x8a8] ;  /* 0x00022a00ff267b82 */ /* 0x000ea20000000a00 */
[----:B------:R-:W2:Y:S02]  /*0230*/  LDCU.64 UR4, c[0x0][0x358] ;  /* 0x00006b00ff0477ac */ /* 0x000ea40008000a00 */
[----:B--2---:R2:W5:Y:S01]  /*0240*/  LDG.E R38, desc[UR4][R38.64] ;  /* 0x0000000426267981 */ /* 0x004562000c1e1900 */
[----:B------:R-:W-:Y:S05]  /*0250*/  BRA `(.L_x_2) ;  /* 0x0000000000087947 */ /* 0x000fea0003800000 */
.L_x_3:
[----:B------:R-:W2:Y:S02]  /*0260*/  LDCU UR4, c[0x0][0x8a0] ;  /* 0x00011400ff0477ac */ /* 0x000ea40008000800 */
[----:B--2---:R-:W-:Y:S02]  /*0270*/  MOV R38, UR4 ;  /* 0x0000000400267c02 */ /* 0x004fe40008000f00 */
.L_x_2:
[----:B------:R-:W-:Y:S01]  /*0280*/  IMAD.U32 R0, RZ, RZ, UR22 ;  /* 0x00000016ff007e24 */ /* 0x000fe2000f8e00ff */
[----:B------:R-:W-:Y:S04]  /*0290*/  BSSY.RECONVERGENT B0, `(.L_x_4) ;  /* 0x000000c000007945 */ /* 0x000fe80003800200 */
[C---:B------:R-:W-:Y:S02]  /*02a0*/  ISETP.NE.OR P3, PT, R0.reuse, 0x1, !P0 ;  /* 0x000000010000780c */ /* 0x040fe40004765670 */
[----:B------:R-:W-:-:S11]  /*02b0*/  ISETP.NE.OR P2, PT, R0, 0x3, !P0 ;  /* 0x000000030000780c */ /* 0x000fd60004745670 */
[----:B------:R-:W-:Y:S05]  /*02c0*/  @P3 BRA `(.L_x_5) ;  /* 0x0000000000203947 */ /* 0x000fea0003800000 */
[----:B------:R-:W3:Y:S02]  /*02d0*/  LDCU.64 UR4, c[0x0][0x348] ;  /* 0x00006900ff0477ac */ /* 0x000ee40008000a00 */
[----:B---3--:R-:W-:Y:S02]  /*02e0*/  UIADD3 UR6, UP1, UPT, UR4, 0x80, URZ ;  /* 0x0000008004067890 */ /* 0x008fe4000ff3e0ff */
[----:B------:R-:W-:Y:S02]  /*02f0*/  UIADD3 UR4, UP0, UPT, UR4, 0x180, URZ ;  /* 0x0000018004047890 */ /* 0x000fe4000ff1e0ff */
[----:B------:R-:W-:Y:S02]  /*0300*/  UIADD3.X UR7, UPT, UPT, URZ, UR5, URZ, UP1, !UPT ;  /* 0x00000005ff077290 */ /* 0x000fe40008ffe4ff */
[----:B------:R-:W-:-:S07]  /*0310*/  UIADD3.X UR5, UPT, UPT, URZ, UR5, URZ, UP0, !UPT ;  /* 0x00000005ff057290 */ /* 0x000fce00087fe4ff */
[----:B------:R3:W-:Y:S02]  /*0320*/  UTMACCTL.PF [UR6] ;  /* 0x00000000060079b9 */ /* 0x0007e40008040000 */
[----:B------:R3:W-:Y:S02]  /*0330*/  UTMACCTL.PF [UR4] ;  /* 0x00000000040079b9 */ /* 0x0007e40008040000 */
[----:B---3--:R-:W-:Y:S01]  /*0340*/  NOP ;  /* 0x0000000000007918 */ /* 0x008fe20000000000 */
.L_x_5:
[----:B------:R-:W-:Y:S05]  /*0350*/  BSYNC.RECONVERGENT B0 ;  /* 0x0000000000007941 */ /* 0x000fea0003800200 */
.L_x_4:
[----:B------:R-:W-:Y:S04]  /*0360*/  BSSY.RECONVERGENT B0, `(.L_x_6) ;  /* 0x000000a000007945 */ /* 0x000fe80003800200 */
        /* <DEDUP_REMOVED lines=9> */
.L_x_7:
[----:B------:R-:W-:Y:S05]  /*0400*/  BSYNC.RECONVERGENT B0 ;  /* 0x0000000000007941 */ /* 0x000fea0003800200 */
.L_x_6:
[----:B------:R-:W3:Y:S01]  /*0410*/  LDCU.64 UR4, c[0x0][0x888] ;  /* 0x00011100ff0477ac */ /* 0x000ee20008000a00 */
[----:B------:R-:W-:Y:S01]  /*0420*/  ISETP.NE.AND.EX P1, PT, RZ, UR9, PT, P1 ;  /* 0x00000009ff007c0c */ /* 0x000fe2000bf25310 */
[----:B------:R-:W-:Y:S01]  /*0430*/  UPLOP3.LUT UP4, UPT, UPT, UPT, UPT, 0x80, 0x8 ;  /* 0x000000000008789c */ /* 0x000fe20003f8f070 */
[----:B---3--:R-:W-:-:S04]  /*0440*/  ISETP.NE.U32.AND P2, PT, RZ, UR4, PT ;  /* 0x00000004ff007c0c */ /* 0x008fc8000bf45070 */
[----:B------:R-:W-:-:S13]  /*0450*/  ISETP.NE.AND.EX P2, PT, RZ, UR5, PT, P2 ;  /* 0x00000005ff007c0c */ /* 0x000fda000bf45320 */
[----:B------:R-:W-:Y:S05]  /*0460*/  @P2 BRA P1, `(.L_x_8) ;  /* 0x0000000000282947 */ /* 0x000fea0000800000 */
[----:B------:R-:W-:Y:S01]  /*0470*/  UISETP.NE.U32.AND UP0, UPT, UR8, URZ, UPT ;  /* 0x000000ff0800728c */ /* 0x000fe2000bf05070 */
[----:B-----5:R-:W-:Y:S01]  /*0480*/  FSETP.NEU.AND P1, PT, R41, RZ, PT ;  /* 0x000000ff2900720b */ /* 0x020fe20003f2d000 */
[----:B------:R-:W-:Y:S02]  /*0490*/  UISETP.NE.U32.AND UP2, UPT, UR4, URZ, UPT ;  /* 0x000000ff0400728c */ /* 0x000fe4000bf45070 */
[----:B------:R-:W-:Y:S02]  /*04a0*/  UISETP.NE.AND.EX UP1, UPT, UR9, URZ, UPT, UP0 ;  /* 0x000000ff0900728c */ /* 0x000fe4000bf25300 */
[----:B------:R-:W-:-:S04]  /*04b0*/  UISETP.NE.AND.EX UP0, UPT, UR5, URZ, UPT, UP2 ;  /* 0x000000ff0500728c */ /* 0x000fc8000bf05320 */
[----:B------:R-:W-:-:S04]  /*04c0*/  USEL UR4, URZ, 0xffffffff, UP0 ;  /* 0xffffffffff047887 */ /* 0x000fc80008000000 */
[----:B------:R-:W-:Y:S01]  /*04d0*/  VOTEU.ANY UP0, P1 ;  /* 0x0000000000ff7886 */ /* 0x000fe20000800100 */
[----:B------:R-:W-:-:S04]  /*04e0*/  @!UP1 USEL UR4, URZ, 0xffffffff, UP0 ;  /* 0xffffffffff049887 */ /* 0x000fc80008000000 */
[----:B------:R-:W-:-:S04]  /*04f0*/  ULOP3.LUT UR4, UR4, 0x1, URZ, 0xc0, !UPT ;  /* 0x0000000104047892 */ /* 0x000fc8000f8ec0ff */
[----:B------:R-:W-:-:S11]  /*0500*/  UISETP.NE.U32.AND UP4, UPT, UR4, 0x1, UPT ;  /* 0x000000010400788c */ /* 0x000fd6000bf85070 */
.L_x_8:
[----:B------:R-:W3:Y:S01]  /*0510*/  SHFL.IDX PT, R0, R89, RZ, 0x1f ;  /* 0x00001fff59007589 */ /* 0x000ee200000e0000 */
[----:B------:R-:W-:-:S04]  /*0520*/  UISETP.NE.AND UP0, UPT, UR22, 0x2, UPT ;  /* 0x000000021600788c */ /* 0x000fc8000bf05270 */
[----:B------:R-:W-:Y:S02]  /*0530*/  UISETP.EQ.AND UP1, UPT, UR46, URZ, !UP0 ;  /* 0x000000ff2e00728c */ /* 0x000fe4000c722270 */
[----:B------:R-:W-:-:S04]  /*0540*/  USEL UR37, URZ, 0x1, UP0 ;  /* 0x00000001ff257887 */ /* 0x000fc80008000000 */
[----:B------:R-:W-:Y:S02]  /*0550*/  PLOP3.LUT P3, PT, P0, PT, UP1, 0x80, 0x8 ;  /* 0x000000000008781c */ /* 0x000fe4000076f018 */
[----:B---3--:R-:W-:-:S13]  /*0560*/  ISETP.NE.AND P1, PT, R0, RZ, PT ;  /* 0x000000ff0000720c */ /* 0x008fda0003f25270 */
[----:B------:R-:W-:Y:S05]  /*0570*/  @P1 BRA `(.L_x_9) ;  /* 0x0000000000941947 */ /* 0x000fea0003800000 */
[----:B------:R-:W-:Y:S01]  /*0580*/  ELECT P1, URZ, PT ;  /* 0x0000000000ff782f */ /* 0x000fe20003820000 */
[----:B------:R-:W-:-:S12]  /*0590*/  BSSY.RECONVERGENT B0, `(.L_x_9) ;  /* 0x0000023000007945 */ /* 0x000fd80003800200 */
[----:B------:R-:W-:Y:S05]  /*05a0*/  @!P1 BRA `(.L_x_10) ;  /* 0x0000000000849947 */ /* 0x000fea0003800000 */
[----:B------:R-:W3:Y:S01]  /*05b0*/  S2UR UR5, SR_CgaCtaId ;  /* 0x00000000000579c3 */ /* 0x000ee20000008800 */
[----:B------:R-:W-:Y:S01]  /*05c0*/  UMOV UR4, 0x400 ;  /* 0x0000040000047882 */ /* 0x000fe20000000000 */
[----:B------:R-:W-:Y:S01]  /*05d0*/  UMOV UR8, 0x1 ;  /* 0x0000000100087882 */ /* 0x000fe20000000000 */
[----:B------:R-:W-:Y:S01]  /*05e0*/  UMOV UR6, 0x4 ;  /* 0x0000000400067882 */ /* 0x000fe20000000000 */
[----:B------:R-:W-:-:S04]  /*05f0*/  UIADD3 UR8, UPT, UPT, -UR8, 0x100000, URZ ;  /* 0x0010000008087890 */ /* 0x000fc8000fffe1ff */
[----:B------:R-:W-:Y:S02]  /*0600*/  USHF.L.U32 UR9, UR8, 0xb, URZ ;  /* 0x0000000b08097899 */ /* 0x000fe400080006ff */
[----:B------:R-:W-:Y:S02]  /*0610*/  USHF.L.U32 UR8, UR8, 0x1, URZ ;  /* 0x0000000108087899 */ /* 0x000fe400080006ff */
[----:B------:R-:W-:-:S04]  /*0620*/  UIADD3 UR6, UPT, UPT, -UR6, 0x100000, URZ ;  /* 0x0010000006067890 */ /* 0x000fc8000fffe1ff */
[----:B------:R-:W-:Y:S02]  /*0630*/  USHF.L.U32 UR7, UR6, 0xb, URZ ;  /* 0x0000000b06077899 */ /* 0x000fe400080006ff */
[----:B------:R-:W-:Y:S02]  /*0640*/  USHF.L.U32 UR6, UR6, 0x1, URZ ;  /* 0x0000000106067899 */ /* 0x000fe400080006ff */
[----:B---3--:R-:W-:Y:S01]  /*0650*/  ULEA UR4, UR5, UR4, 0x18 ;  /* 0x0000000405047291 */ /* 0x008fe2000f8ec0ff */
[----:B------:R-:W3:Y:S11]  /*0660*/  FENCE.VIEW.ASYNC.S ;  /* 0x00000000000073c6 */ /* 0x000ef60000000000 */
[----:B---3--:R3:W4:Y:S01]  /*0670*/  SYNCS.EXCH.64 URZ, [UR4], UR8 ;  /* 0x0000000804ff75b2 */ /* 0x0087220008000100 */
[----:B------:R3:W1:Y:S01]  /*0680*/  SYNCS.EXCH.64 URZ, [UR4+0x50], UR6 ;  /* 0x0000500604ff75b2 */ /* 0x0006620008000100 */
        /* <DEDUP_REMOVED lines=17> */
[----:B------:R3:W1:Y:S02]  /*07a0*/  SYNCS.EXCH.64 URZ, [UR4+0x98], UR6 ;  /* 0x0000980604ff75b2 */ /* 0x0006640008000100 */
[----:B---3--:R-:W-:Y:S01]  /*07b0*/  NOP ;  /* 0x0000000000007918 */ /* 0x008fe20000000000 */
.L_x_10:
[----:B------:R-:W-:Y:S05]  /*07c0*/  BSYNC.RECONVERGENT B0 ;  /* 0x0000000000007941 */ /* 0x000fea0003800200 */
.L_x_9:
[----:B------:R-:W3:Y:S01]  /*07d0*/  SHFL.IDX PT, R0, R89, RZ, 0x1f ;  /* 0x00001fff59007589 */ /* 0x000ee200000e0000 */
[----:B------:R-:W-:Y:S01]  /*07e0*/  NOP ;  /* 0x0000000000007918 */ /* 0x000fe20000000000 */
[----:B---3--:R-:W-:-:S13]  /*07f0*/  ISETP.NE.AND P1, PT, R0, 0x1, PT ;  /* 0x000000010000780c */ /* 0x008fda0003f25270 */
[----:B------:R-:W-:Y:S05]  /*0800*/  @P1 BRA `(.L_x_11) ;  /* 0x0000000000501947 */ /* 0x000fea0003800000 */
        /* <DEDUP_REMOVED lines=9> */
[----:B------:R-:W-:Y:S01]  /*08a0*/  USHF.L.U32 UR6, UR6, 0x1, URZ ;  /* 0x0000000106067899 */ /* 0x000fe200080006ff */
[----:B------:R-:W-:Y:S01]  /*08b0*/  ELECT P1, URZ, PT ;  /* 0x0000000000ff782f */ /* 0x000fe20003820000 */
[----:B---3--:R-:W-:Y:S01]  /*08c0*/  ULEA UR4, UR5, UR4, 0x18 ;  /* 0x0000000405047291 */ /* 0x008fe2000f8ec0ff */
[----:B------:R-:W3:Y:S11]  /*08d0*/  FENCE.VIEW.ASYNC.S ;  /* 0x00000000000073c6 */ /* 0x000ef60000000000 */
[----:B---3--:R3:W1:Y:S01]  /*08e0*/  SYNCS.EXCH.64 URZ, [UR4+0xa0], UR8 ;  /* 0x0000a00804ff75b2 */ /* 0x0086620008000100 */
[----:B------:R3:W1:Y:S01]  /*08f0*/  SYNCS.EXCH.64 URZ, [UR4+0xb8], UR6 ;  /* 0x0000b80604ff75b2 */ /* 0x0006620008000100 */
[----:B------:R3:W1:Y:S01]  /*0900*/  SYNCS.EXCH.64 URZ, [UR4+0xa8], UR8 ;  /* 0x0000a80804ff75b2 */ /* 0x0006620008000100 */
[----:B------:R3:W1:Y:S01]  /*0910*/  SYNCS.EXCH.64 URZ, [UR4+0xc0], UR6 ;  /* 0x0000c00604ff75b2 */ /* 0x0006620008000100 */
[----:B------:R3:W1:Y:S01]  /*0920*/  SYNCS.EXCH.64 URZ, [UR4+0xb0], UR8 ;  /* 0x0000b00804ff75b2 */ /* 0x0006620008000100 */
[----:B------:R3:W1:Y:S01]  /*0930*/  SYNCS.EXCH.64 URZ, [UR4+0xc8], UR6 ;  /* 0x0000c80604ff75b2 */ /* 0x0006620008000100 */
[----:B------:R-:W-:Y:S01]  /*0940*/  NOP ;  /* 0x0000000000007918 */ /* 0x000fe20000000000 */
.L_x_11:
[----:B------:R-:W2:Y:S01]  /*0950*/  SHFL.IDX PT, R0, R89, RZ, 0x1f ;  /* 0x00001fff59007589 */ /* 0x000ea200000e0000 */
[----:B------:R-:W-:Y:S01]  /*0960*/  NOP ;  /* 0x0000000000007918 */ /* 0x000fe20000000000 */
[----:B--2---:R-:W-:-:S13]  /*0970*/  ISETP.NE.AND P1, PT, R0, 0x3, PT ;  /* 0x000000030000780c */ /* 0x004fda0003f25270 */
[----:B------:R-:W-:Y:S05]  /*0980*/  @P1 BRA `(.L_x_12) ;  /* 0x0000000000301947 */ /* 0x000fea0003800000 */
[----:B---3--:R-:W2:Y:S01]  /*0990*/  S2UR UR6, SR_CgaCtaId ;  /* 0x00000000000679c3 */ /* 0x008ea20000008800 */
[----:B------:R-:W-:Y:S01]  /*09a0*/  UMOV UR4, 0x400 ;  /* 0x0000040000047882 */ /* 0x000fe20000000000 */
[----:B------:R-:W-:Y:S01]  /*09b0*/  UMOV UR5, 0x20 ;  /* 0x0000002000057882 */ /* 0x000fe20000000000 */
[----:B------:R-:W-:Y:S01]  /*09c0*/  ELECT P1, URZ, PT ;  /* 0x0000000000ff782f */ /* 0x000fe20003820000 */
[----:B--2---:R-:W-:Y:S02]  /*09d0*/  ULEA UR6, UR6, UR4, 0x18 ;  /* 0x0000000406067291 */ /* 0x004fe4000f8ec0ff */
[----:B------:R-:W-:-:S04]  /*09e0*/  UIADD3 UR4, UPT, UPT, -UR5, 0x100000, URZ ;  /* 0x0010000005047890 */ /* 0x000fc8000fffe1ff */
[----:B------:R-:W-:Y:S02]  /*09f0*/  USHF.L.U32 UR5, UR4, 0xb, URZ ;  /* 0x0000000b04057899 */ /* 0x000fe400080006ff */
[----:B------:R-:W-:Y:S01]  /*0a00*/  USHF.L.U32 UR4, UR4, 0x1, URZ ;  /* 0x0000000104047899 */ /* 0x000fe200080006ff */
[----:B------:R-:W2:Y:S11]  /*0a10*/  FENCE.VIEW.ASYNC.S ;  /* 0x00000000000073c6 */ /* 0x000eb60000000000 */
[----:B--2---:R2:W3:Y:S01]  /*0a20*/  SYNCS.EXCH.64 URZ, [UR6+0xd0], UR4 ;  /* 0x0000d00406ff75b2 */ /* 0x0044e20008000100 */
[----:B------:R2:W1:Y:S01]  /*0a30*/  SYNCS.EXCH.64 URZ, [UR6+0xd8], UR4 ;  /* 0x0000d80406ff75b2 */ /* 0x0004620008000100 */
[----:B------:R-:W-:Y:S01]  /*0a40*/  NOP ;  /* 0x0000000000007918 */ /* 0x000fe20000000000 */
.L_x_12:
[----:B------:R-:W4:Y:S01]  /*0a50*/  SHFL.IDX PT, R0, R89, RZ, 0x1f ;  /* 0x00001fff59007589 */ /* 0x000f2200000e0000 */
[----:B------:R-:W-:Y:S01]  /*0a60*/  NOP ;  /* 0x0000000000007918 */ /* 0x000fe20000000000 */
[----:B----4-:R-:W-:-:S13]  /*0a70*/  ISETP.NE.AND P1, PT, R0, 0x4, PT ;  /* 0x000000040000780c */ /* 0x010fda0003f25270 */
[----:B------:R-:W-:Y:S05]  /*0a80*/  @P1 BRA `(.L_x_13) ;  /* 0x00000000004c1947 */ /* 0x000fea0003800000 */
[----:B--2---:R-:W2:Y:S01]  /*0a90*/  S2UR UR5, SR_CgaCtaId ;  /* 0x00000000000579c3 */ /* 0x004ea20000008800 */
[----:B---3--:R-:W-:Y:S01]  /*0aa0*/  UMOV UR4, 0x720 ;  /* 0x0000072000047882 */ /* 0x008fe20000000000 */
[----:B------:R-:W-:Y:S01]  /*0ab0*/  UMOV UR6, 0x400 ;  /* 0x0000040000067882 */ /* 0x000fe20000000000 */
[----:B------:R-:W-:Y:S01]  /*0ac0*/  USEL UR4, UR4, 0x620, UP4 ;  /* 0x0000062004047887 */ /* 0x000fe2000a000000 */
[----:B------:R-:W-:Y:S01]  /*0ad0*/  UMOV UR8, 0x1 ;  /* 0x0000000100087882 */ /* 0x000fe20000000000 */
[----:B------:R-:W-:Y:S01]  /*0ae0*/  ELECT P1, URZ, PT ;  /* 0x0000000000ff782f */ /* 0x000fe20003820000 */
[----:B------:R-:W-:-:S04]  /*0af0*/  UIADD3 UR8, UPT, UPT, -UR8, 0x100000, URZ ;  /* 0x0010000008087890 */ /* 0x000fc8000fffe1ff */
[----:B------:R-:W-:Y:S02]  /*0b00*/  USHF.L.U32 UR9, UR8, 0xb, URZ ;  /* 0x0000000b08097899 */ /* 0x000fe400080006ff */
[----:B------:R-:W-:Y:S02]  /*0b10*/  USHF.L.U32 UR8, UR8, 0x1, URZ ;  /* 0x0000000108087899 */ /* 0x000fe400080006ff */
[----:B--2---:R-:W-:Y:S02]  /*0b20*/  ULEA UR6, UR5, UR6, 0x18 ;  /* 0x0000000605067291 */ /* 0x004fe4000f8ec0ff */
[----:B------:R-:W-:-:S04]  /*0b30*/  UIADD3 UR4, UPT, UPT, -UR4, 0x100000, URZ ;  /* 0x0010000004047890 */ /* 0x000fc8000fffe1ff */
[----:B------:R-:W-:Y:S02]  /*0b40*/  USHF.L.U32 UR5, UR4, 0xb, URZ ;  /* 0x0000000b04057899 */ /* 0x000fe400080006ff */
[----:B------:R-:W-:Y:S01]  /*0b50*/  USHF.L.U32 UR4, UR4, 0x1, URZ ;  /* 0x0000000104047899 */ /* 0x000fe200080006ff */
[----:B------:R-:W2:Y:S03]  /*0b60*/  FENCE.VIEW.ASYNC.S ;  /* 0x00000000000073c6 */ /* 0x000ea60000000000 */
[----:B--2---:R4:W2:Y:S08]  /*0b70*/  SYNCS.EXCH.64 URZ, [UR6+0xe0], UR8 ;  /* 0x0000e00806ff75b2 */ /* 0x0048b00008000100 */
[----:B------:R4:W3:Y:S01]  /*0b80*/  SYNCS.EXCH.64 URZ, [UR6+0xf0], UR4 ;  /* 0x0000f00406ff75b2 */ /* 0x0008e20008000100 */
[----:B------:R4:W1:Y:S01]  /*0b90*/  SYNCS.EXCH.64 URZ, [UR6+0xe8], UR8 ;  /* 0x0000e80806ff75b2 */ /* 0x0008620008000100 */
[----:B------:R4:W1:Y:S02]  /*0ba0*/  SYNCS.EXCH.64 URZ, [UR6+0xf8], UR4 ;  /* 0x0000f80406ff75b2 */ /* 0x0008640008000100 */
[----:B----4-:R-:W-:Y:S01]  /*0bb0*/  NOP ;  /* 0x0000000000007918 */ /* 0x010fe20000000000 */
.L_x_13:
[----:B------:R-:W4:Y:S01]  /*0bc0*/  SHFL.IDX PT, R0, R89, RZ, 0x1f ;  /* 0x00001fff59007589 */ /* 0x000f2200000e0000 */
[----:B------:R-:W-:Y:S01]  /*0bd0*/  NOP ;  /* 0x0000000000007918 */ /* 0x000fe20000000000 */
[----:B----4-:R-:W-:-:S13]  /*0be0*/  ISETP.NE.AND P1, PT, R0, 0x5, PT ;  /* 0x000000050000780c */ /* 0x010fda0003f25270 */
[----:B------:R-:W-:Y:S05]  /*0bf0*/  @P1 BRA `(.L_x_14) ;  /* 0x0000000000581947 */ /* 0x000fea0003800000 */
[----:B--2---:R-:W2:Y:S01]  /*0c00*/  S2UR UR5, SR_CgaCtaId ;  /* 0x00000000000579c3 */ /* 0x004ea20000008800 */
[----:B---3--:R-:W-:Y:S01]  /*0c10*/  UMOV UR4, 0x400 ;  /* 0x0000040000047882 */ /* 0x008fe20000000000 */
        /* <DEDUP_REMOVED lines=9> */
[----:B--2---:R-:W-:Y:S01]  /*0cb0*/  ULEA UR4, UR5, UR4, 0x18 ;  /* 0x0000000405047291 */ /* 0x004fe2000f8ec0ff */
[----:B------:R-:W2:Y:S11]  /*0cc0*/  FENCE.VIEW.ASYNC.S ;  /* 0x00000000000073c6 */ /* 0x000eb60000000000 */
[----:B--2---:R4:W2:Y:S01]  /*0cd0*/  SYNCS.EXCH.64 URZ, [UR4+0x100], UR6 ;  /* 0x0001000604ff75b2 */ /* 0x0048a20008000100 */
[----:B------:R4:W3:Y:S01]  /*0ce0*/  SYNCS.EXCH.64 URZ, [UR4+0x120], UR8 ;  /* 0x0001200804ff75b2 */ /* 0x0008e20008000100 */
[----:B------:R4:W1:Y:S01]  /*0cf0*/  SYNCS.EXCH.64 URZ, [UR4+0x108], UR6 ;  /* 0x0001080604ff75b2 */ /* 0x0008620008000100 */
[----:B------:R4:W1:Y:S01]  /*0d00*/  SYNCS.EXCH.64 URZ, [UR4+0x128], UR8 ;  /* 0x0001280804ff75b2 */ /* 0x0008620008000100 */
[----:B------:R4:W1:Y:S01]  /*0d10*/  SYNCS.EXCH.64 URZ, [UR4+0x110], UR6 ;  /* 0x0001100604ff75b2 */ /* 0x0008620008000100 */
[----:B------:R4:W1:Y:S01]  /*0d20*/  SYNCS.EXCH.64 URZ, [UR4+0x130], UR8 ;  /* 0x0001300804ff75b2 */ /* 0x0008620008000100 */
[----:B------:R4:W1:Y:S01]  /*0d30*/  SYNCS.EXCH.64 URZ, [UR4+0x118], UR6 ;  /* 0x0001180604ff75b2 */ /* 0x0008620008000100 */
[----:B------:R4:W1:Y:S02]  /*0d40*/  SYNCS.EXCH.64 URZ, [UR4+0x138], UR8 ;  /* 0x0001380804ff75b2 */ /* 0x0008640008000100 */
[----:B----4-:R-:W-:Y:S01]  /*0d50*/  NOP ;  /* 0x0000000000007918 */ /* 0x010fe20000000000 */
.L_x_14:
[----:B------:R-:W4:Y:S01]  /*0d60*/  SHFL.IDX PT, R0, R89, RZ, 0x1f ;  /* 0x00001fff59007589 */ /* 0x000f2200000e0000 */
[----:B------:R-:W-:Y:S01]  /*0d70*/  ISETP.NE.OR P0, PT, RZ, UR22, !P0 ;  /* 0x00000016ff007c0c */ /* 0x000fe2000c705670 */
[----:B------:R-:W-:Y:S01]  /*0d80*/  NOP ;  /* 0x0000000000007918 */ /* 0x000fe20000000000 */
[----:B----4-:R-:W-:-:S13]  /*0d90*/  ISETP.NE.AND P1, PT, R0, 0x3, PT ;  /* 0x000000030000780c */ /* 0x010fda0003f25270 */
[----:B------:R-:W-:Y:S05]  /*0da0*/  @P1 BRA `(.L_x_15) ;  /* 0x0000000000381947 */ /* 0x000fea0003800000 */
[----:B--2---:R-:W2:Y:S01]  /*0db0*/  S2UR UR5, SR_CgaCtaId ;  /* 0x00000000000579c3 */ /* 0x004ea20000008800 */
[----:B---3--:R-:W-:Y:S01]  /*0dc0*/  UMOV UR4, 0x400 ;  /* 0x0000040000047882 */ /* 0x008fe20000000000 */
[----:B------:R-:W-:Y:S01]  /*0dd0*/  UMOV UR6, 0x20 ;  /* 0x0000002000067882 */ /* 0x000fe20000000000 */
[----:B------:R-:W-:Y:S01]  /*0de0*/  ELECT P1, URZ, PT ;  /* 0x0000000000ff782f */ /* 0x000fe20003820000 */
[----:B------:R-:W-:-:S04]  /*0df0*/  UIADD3 UR6, UPT, UPT, -UR6, 0x100000, URZ ;  /* 0x0010000006067890 */ /* 0x000fc8000fffe1ff */
[----:B------:R-:W-:Y:S02]  /*0e00*/  USHF.L.U32 UR7, UR6, 0xb, URZ ;  /* 0x0000000b06077899 */ /* 0x000fe400080006ff */
[----:B------:R-:W-:Y:S02]  /*0e10*/  USHF.L.U32 UR6, UR6, 0x1, URZ ;  /* 0x0000000106067899 */ /* 0x000fe400080006ff */
[----:B--2---:R-:W-:Y:S01]  /*0e20*/  ULEA UR4, UR5, UR4, 0x18 ;  /* 0x0000000405047291 */ /* 0x004fe2000f8ec0ff */
[----:B------:R-:W2:Y:S11]  /*0e30*/  FENCE.VIEW.ASYNC.S ;  /* 0x00000000000073c6 */ /* 0x000eb60000000000 */
[----:B--2---:R4:W2:Y:S01]  /*0e40*/  SYNCS.EXCH.64 URZ, [UR4+0x140], UR6 ;  /* 0x0001400604ff75b2 */ /* 0x0048a20008000100 */
[----:B------:R4:W3:Y:S01]  /*0e50*/  SYNCS.EXCH.64 URZ, [UR4+0x150], UR6 ;  /* 0x0001500604ff75b2 */ /* 0x0008e20008000100 */
[----:B------:R4:W1:Y:S01]  /*0e60*/  SYNCS.EXCH.64 URZ, [UR4+0x148], UR6 ;  /* 0x0001480604ff75b2 */ /* 0x0008620008000100 */
[----:B------:R4:W1:Y:S02]  /*0e70*/  SYNCS.EXCH.64 URZ, [UR4+0x158], UR6 ;  /* 0x0001580604ff75b2 */ /* 0x0008640008000100 */
[----:B----4-:R-:W-:Y:S01]  /*0e80*/  NOP ;  /* 0x0000000000007918 */ /* 0x010fe20000000000 */
.L_x_15:
[----:B---3--:R-:W3:Y:S01]  /*0e90*/  S2UR UR7, SR_CgaCtaId ;  /* 0x00000000000779c3 */ /* 0x008ee20000008800 */
[----:B------:R-:W-:Y:S01]  /*0ea0*/  VOTEU.ALL UP0, P0 ;  /* 0x0000000000ff7886 */ /* 0x000fe20000000000 */
[----:B--2---:R-:W-:Y:S01]  /*0eb0*/  UMOV UR4, 0x20 ;  /* 0x0000002000047882 */ /* 0x004fe20000000000 */
[----:B------:R-:W-:Y:S01]  /*0ec0*/  NOP ;  /* 0x0000000000007918 */ /* 0x000fe20000000000 */
[----:B------:R-:W-:Y:S01]  /*0ed0*/  LOP3.LUT R0, R95, 0x1f, RZ, 0xc0, !PT ;  /* 0x0000001f5f007812 */ /* 0x000fe200078ec0ff */
[----:B------:R-:W-:Y:S01]  /*0ee0*/  UISETP.NE.AND UP5, UPT, UR22, URZ, UPT ;  /* 0x000000ff1600728c */ /* 0x000fe2000bfa5270 */
[----:B------:R-:W-:Y:S01]  /*0ef0*/  @!UP0 UMOV UR6, 0x400 ;  /* 0x0000040000068882 */ /* 0x000fe20000000000 */
[----:B------:R-:W-:-:S04]  /*0f00*/  @!UP0 UIADD3 UR4, UPT, UPT, -UR4, 0x100000, URZ ;  /* 0x0010000004048890 */ /* 0x000fc8000fffe1ff */
[----:B------:R-:W-:Y:S02]  /*0f10*/  @!UP0 USHF.L.U32 UR5, UR4, 0xb, URZ ;  /* 0x0000000b04058899 */ /* 0x000fe400080006ff */
[----:B------:R-:W-:Y:S02]  /*0f20*/  @!UP0 USHF.L.U32 UR4, UR4, 0x1, URZ ;  /* 0x0000000104048899 */ /* 0x000fe400080006ff */
[----:B---3--:R-:W-:Y:S01]  /*0f30*/  @!UP0 ULEA UR6, UR7, UR6, 0x18 ;  /* 0x0000000607068291 */ /* 0x008fe2000f8ec0ff */
[----:B------:R-:W2:Y:S01]  /*0f40*/  LDCU UR7, c[0x0][0x36c] ;  /* 0x00006d80ff0777ac */ /* 0x000ea20008000800 */
[----:B------:R-:W-:Y:S01]  /*0f50*/  VOTEU.ALL UP0, P0 ;  /* 0x0000000000ff7886 */ /* 0x000fe20000000000 */
[----:B------:R-:W3:Y:S09]  /*0f60*/  FENCE.VIEW.ASYNC.S ;  /* 0x00000000000073c6 */ /* 0x000ef20000000000 */
[----:B---3--:R3:W4:Y:S01]  /*0f70*/  @!UP0 SYNCS.EXCH.64 URZ, [UR6+0x160], UR4 ;  /* 0x0001600406ff85b2 */ /* 0x0087220008000100 */
[----:B--2---:R-:W-:-:S09]  /*0f80*/  UISETP.EQ.U32.AND UP6, UPT, UR7, 0x1, UPT ;  /* 0x000000010700788c */ /* 0x004fd2000bfc2070 */
[----:B---3--:R-:W-:Y:S05]  /*0f90*/  BRA.U !UP6, `(.L_x_16) ;  /* 0x000000010e087547 */ /* 0x008fea000b800000 */
[----:B-1--4-:R-:W-:Y:S01]  /*0fa0*/  UCGABAR_ARV ;  /* 0x00000000000079c7 */ /* 0x012fe20008000000 */
[----:B------:R-:W-:Y:S05]  /*0fb0*/  BRA `(.L_x_17) ;  /* 0x0000000000047947 */ /* 0x000fea0003800000 */
.L_x_16:
[----:B-1--4-:R-:W-:Y:S01]  /*0fc0*/  NOP ;  /* 0x0000000000007918 */ /* 0x012fe20000000000 */
.L_x_17:
[----:B------:R-:W1:Y:S01]  /*0fd0*/  S2UR UR29, SR_CTAID.X ;  /* 0x00000000001d79c3 */ /* 0x000e620000002500 */
[----:B------:R-:W-:-:S05]  /*0fe0*/  CS2R.32 R91, SR_CgaSize ;  /* 0x00000000005b7805 */ /* 0x000fca0000008a00 */
[----:B------:R-:W-:-:S05]  /*0ff0*/  IMAD R91, R91, -0xa0, RZ ;  /* 0xffffff605b5b7824 */ /* 0x000fca00078e02ff */
[----:B------:R-:W-:-:S14]  /*1000*/  R2UR UR5, R91 ;  /* 0x000000005b0572ca */ /* 0x000fdc00000e0000 */
[----:B------:R-:W2:Y:S01]  /*1010*/  LDCU UR5, c[0x0][UR5+0x2b0] ;  /* 0x00005600050577ac */ /* 0x000ea20008000800 */
[----:B------:R-:W-:-:S05]  /*1020*/  CS2R.32 R91, SR_CgaSize ;  /* 0x00000000005b7805 */ /* 0x000fca0000008a00 */
[----:B------:R-:W-:-:S05]  /*1030*/  IMAD R91, R91, -0xa0, RZ ;  /* 0xffffff605b5b7824 */ /* 0x000fca00078e02ff */
[----:B------:R-:W-:-:S14]  /*1040*/  R2UR UR4, R91 ;  /* 0x000000005b0472ca */ /* 0x000fdc00000e0000 */
[----:B------:R-:W3:Y:S01]  /*1050*/  LDCU UR4, c[0x0][UR4+0x2b4] ;  /* 0x00005680040477ac */ /* 0x000ee20008000800 */
[----:B------:R-:W4:Y:S01]  /*1060*/  S2UR UR32, SR_CTAID.Y ;  /* 0x00000000002079c3 */ /* 0x000f220000002600 */
[----:B------:R-:W-:-:S05]  /*1070*/  CS2R.32 R91, SR_CgaSize ;  /* 0x00000000005b7805 */ /* 0x000fca0000008a00 */
[----:B------:R-:W-:-:S05]  /*1080*/  IMAD R91, R91, -0xa0, RZ ;  /* 0xffffff605b5b7824 */ /* 0x000fca00078e02ff */
[----:B------:R-:W-:-:S14]  /*1090*/  R2UR UR7, R91 ;  /* 0x000000005b0772ca */ /* 0x000fdc00000e0000 */
[----:B------:R-:W3:Y:S01]  /*10a0*/  LDCU UR7, c[0x0][UR7+0x2a0] ;  /* 0x00005400070777ac */ /* 0x000ee20008000800 */
[----:B------:R-:W-:-:S05]  /*10b0*/  CS2R.32 R91, SR_CgaSize ;  /* 0x00000000005b7805 */ /* 0x000fca0000008a00 */
[----:B------:R-:W-:-:S05]  /*10c0*/  IMAD R91, R91, -0xa0, RZ ;  /* 0xffffff605b5b7824 */ /* 0x000fca00078e02ff */
[----:B------:R-:W-:-:S14]  /*10d0*/  R2UR UR8, R91 ;  /* 0x000000005b0872ca */ /* 0x000fdc00000e0000 */
[----:B------:R-:W3:Y:S01]  /*10e0*/  LDCU UR8, c[0x0][UR8+0x2a4] ;  /* 0x00005480080877ac */ /* 0x000ee20008000800 */
[----:B------:R-:W3:Y:S01]  /*10f0*/  S2UR UR9, SR_CgaCtaId ;  /* 0x00000000000979c3 */ /* 0x000ee20000008800 */
[----:B------:R-:W-:Y:S01]  /*1100*/  UISETP.GT.U32.AND UP0, UPT, UR46, 0xffff, UPT ;  /* 0x0000ffff2e00788c */ /* 0x000fe2000bf04070 */
[----:B------:R-:W3:Y:S01]  /*1110*/  LDCU UR23, c[0x0][0xb24] ;  /* 0x00016480ff1777ac */ /* 0x000ee20008000800 */
[----:B------:R-:W3:Y:S01]  /*1120*/  LDCU UR40, c[0x0][0xb24] ;  /* 0x00016480ff2877ac */ /* 0x000ee20008000800 */
[----:B-1----:R-:W-:Y:S01]  /*1130*/  I2FP.F32.U32 R3, UR29 ;  /* 0x0000001d00037c45 */ /* 0x002fe20008201000 */
[----:B------:R-:W1:Y:S04]  /*1140*/  LDCU UR27, c[0x0][0xb30] ;  /* 0x00016600ff1b77ac */ /* 0x000e680008000800 */
[----:B--2---:R-:W-:Y:S01]  /*1150*/  FMUL R3, R3, UR5 ;  /* 0x0000000503037c20 */ /* 0x004fe20008400000 */
[----:B------:R-:W-:Y:S01]  /*1160*/  USEL UR5, UR46, 0xffff, !UP0 ;  /* 0x0000ffff2e057887 */ /* 0x000fe2000c000000 */
[----:B----4-:R-:W-:Y:S01]  /*1170*/  I2FP.F32.U32 R2, UR32 ;  /* 0x0000002000027c45 */ /* 0x010fe20008201000 */
[----:B------:R-:W-:-:S03]  /*1180*/  UMOV UR11, 0x55 ;  /* 0x00000055000b7882 */ /* 0x000fc60000000000 */
[----:B------:R-:W2:Y:S01]  /*1190*/  F2I.U32.TRUNC.NTZ R3, R3 ;  /* 0x0000000300037305 */ /* 0x000ea2000020f000 */
[----:B------:R-:W-:Y:S01]  /*11a0*/  ULOP3.LUT UR24, UR5, 0xffff, URZ, 0xc0, !UPT ;  /* 0x0000ffff05187892 */ /* 0x000fe2000f8ec0ff */
[----:B---3--:R-:W-:Y:S01]  /*11b0*/  FMUL R2, R2, UR4 ;  /* 0x0000000402027c20 */ /* 0x008fe20008400000 */
[----:B------:R-:W-:-:S05]  /*11c0*/  USHF.L.U32 UR28, UR9, 0xa, URZ ;  /* 0x0000000a091c7899 */ /* 0x000fca00080006ff */
[----:B------:R-:W3:Y:S01]  /*11d0*/  F2I.U32.TRUNC.NTZ R2, R2 ;  /* 0x0000000200027305 */ /* 0x000ee2000020f000 */
[----:B--2---:R-:W-:Y:S02]  /*11e0*/  R2UR UR4, R3 ;  /* 0x00000000030472ca */ /* 0x004fe400000e0000 */
[----:B------:R-:W-:Y:S02]  /*11f0*/  PRMT R3, RZ, 0x7610, R3 ;  /* 0x00007610ff037816 */ /* 0x000fe40000000003 */
[----:B---3--:R-:W-:Y:S02]  /*1200*/  R2UR UR6, R2 ;  /* 0x00000000020672ca */ /* 0x008fe400000e0000 */
[----:B------:R-:W-:-:S07]  /*1210*/  PRMT R2, RZ, 0x7610, R2 ;  /* 0x00007610ff027816 */ /* 0x000fce0000000002 */
[----:B------:R-:W-:-:S04]  /*1220*/  UIADD3 UR5, UPT, UPT, -UR4, URZ, URZ ;  /* 0x000000ff04057290 */ /* 0x000fc8000fffe1ff */
[----:B------:R-:W-:Y:S02]  /*1230*/  UIMAD UR5, UR7, UR5, UR29 ;  /* 0x00000005070572a4 */ /* 0x000fe4000f8e021d */
[----:B------:R-:W-:-:S04]  /*1240*/  UIADD3 UR4, UPT, UPT, -UR6, URZ, URZ ;  /* 0x000000ff06047290 */ /* 0x000fc8000fffe1ff */
[----:B------:R-:W-:Y:S01]  /*1250*/  IMAD.U32 R91, RZ, RZ, UR5 ;  /* 0x00000005ff5b7e24 */ /* 0x000fe2000f8e00ff */
[----:B------:R-:W-:-:S06]  /*1260*/  UIMAD UR4, UR8, UR4, UR32 ;  /* 0x00000004080472a4 */ /* 0x000fcc000f8e0220 */
[----:B------:R-:W-:Y:S01]  /*1270*/  IMAD.U32 R90, RZ, RZ, UR4 ;  /* 0x00000004ff5a7e24 */ /* 0x000fe2000f8e00ff */
[----:B-1----:R-:W-:Y:S06]  /*1280*/  BRA.U UP5, `(.L_x_18) ;  /* 0x0000000105647547 */ /* 0x002fec000b800000 */
[----:B------:R-:W-:Y:S02]  /*1290*/  R2UR UR4, R91 ;  /* 0x000000005b0472ca */ /* 0x000fe400000e0000 */
[----:B------:R-:W-:-:S11]  /*12a0*/  R2UR UR12, R90 ;  /* 0x000000005a0c72ca */ /* 0x000fd600000e0000 */
[----:B------:R-:W-:Y:S02]  /*12b0*/  UISETP.GT.U32.AND UP0, UPT, UR4, 0x1, UPT ;  /* 0x000000010400788c */ /* 0x000fe4000bf04070 */
[----:B------:R-:W-:Y:S02]  /*12c0*/  ULOP3.LUT UR10, UR4, 0xfffffffe, URZ, 0xc0, !UPT ;  /* 0xfffffffe040a7892 */ /* 0x000fe4000f8ec0ff */
[----:B------:R-:W-:Y:S02]  /*12d0*/  UISETP.NE.AND UP3, UPT, UR12, URZ, UP0 ;  /* 0x000000ff0c00728c */ /* 0x000fe40008765270 */
[----:B------:R-:W-:Y:S02]  /*12e0*/  UISETP.NE.AND UP2, UPT, UR12, 0x1, UP0 ;  /* 0x000000010c00788c */ /* 0x000fe40008745270 */
[----:B------:R-:W-:Y:S02]  /*12f0*/  UISETP.NE.AND UP1, UPT, UR12, 0x2, UP0 ;  /* 0x000000020c00788c */ /* 0x000fe40008725270 */
[----:B------:R-:W-:-:S02]  /*1300*/  UISETP.NE.AND UP0, UPT, UR12, 0x3, UP0 ;  /* 0x000000030c00788c */ /* 0x000fc40008705270 */
[----:B------:R-:W-:Y:S02]  /*1310*/  USEL UR6, URZ, 0x1, UP3 ;  /* 0x00000001ff067887 */ /* 0x000fe40009800000 */
[----:B------:R-:W-:Y:S02]  /*1320*/  USEL UR5, URZ, 0x4, UP2 ;  /* 0x00000004ff057887 */ /* 0x000fe40009000000 */
[----:B------:R-:W-:Y:S02]  /*1330*/  USEL UR4, URZ, 0x10, UP1 ;  /* 0x00000010ff047887 */ /* 0x000fe40008800000 */
[----:B------:R-:W-:Y:S02]  /*1340*/  USEL UR9, URZ, 0x40, UP0 ;  /* 0x00000040ff097887 */ /* 0x000fe40008000000 */
[----:B------:R-:W-:Y:S02]  /*1350*/  USEL UR8, URZ, 0x2, UP3 ;  /* 0x00000002ff087887 */ /* 0x000fe40009800000 */
[----:B------:R-:W-:-:S02]  /*1360*/  UIADD3 UR4, UPT, UPT, UR4, UR5, UR6 ;  /* 0x0000000504047290 */ /* 0x000fc4000fffe006 */
[----:B------:R-:W-:Y:S02]  /*1370*/  USEL UR6, URZ, 0x20, UP1 ;  /* 0x00000020ff067887 */ /* 0x000fe40008800000 */
[----:B------:R-:W-:Y:S02]  /*1380*/  USEL UR7, URZ, 0x8, UP2 ;  /* 0x00000008ff077887 */ /* 0x000fe40009000000 */
[----:B------:R-:W-:Y:S02]  /*1390*/  UIADD3 UR5, UPT, UPT, UR8, UR9, UR4 ;  /* 0x0000000908057290 */ /* 0x000fe4000fffe004 */
[----:B------:R-:W-:Y:S02]  /*13a0*/  ULEA UR4, UR12, UR10, 0x1 ;  /* 0x0000000a0c047291 */ /* 0x000fe4000f8e08ff */
[----:B------:R-:W-:Y:S02]  /*13b0*/  USEL UR8, URZ, 0x80, UP0 ;  /* 0x00000080ff087887 */ /* 0x000fe40008000000 */
[----:B------:R-:W-:-:S03]  /*13c0*/  UIADD3 UR5, UPT, UPT, UR6, UR7, UR5 ;  /* 0x0000000706057290 */ /* 0x000fc6000fffe005 */
[----:B------:R-:W-:Y:S01]  /*13d0*/  UMOV UR6, 0x3 ;  /* 0x0000000300067882 */ /* 0x000fe20000000000 */
[----:B------:R-:W-:Y:S02]  /*13e0*/  UIADD3 UR5, UPT, UPT, UR5, UR8, URZ ;  /* 0x0000000805057290 */ /* 0x000fe4000fffe0ff */
[----:B------:R-:W-:-:S04]  /*13f0*/  USHF.L.U32 UR4, UR6, UR4, URZ ;  /* 0x0000000406047299 */ /* 0x000fc800080006ff */
[----:B------:R-:W-:Y:S02]  /*1400*/  IMAD.U32 R3, RZ, RZ, UR5 ;  /* 0x00000005ff037e24 */ /* 0x000fe4000f8e00ff */
[----:B------:R-:W-:-:S07]  /*1410*/  IMAD.U32 R2, RZ, RZ, UR4 ;  /* 0x00000004ff027e24 */ /* 0x000fce000f8e00ff */
.L_x_18:
[----:B------:R-:W1:Y:S01]  /*1420*/  S2UR UR36, SR_CTAID.Z ;  /* 0x00000000002479c3 */ /* 0x000e620000002700 */
[----:B------:R-:W-:Y:S02]  /*1430*/  UISETP.GE.AND UP0, UPT, UR23, 0x1, UPT ;  /* 0x000000011700788c */ /* 0x000fe4000bf06270 */
[----:B------:R-:W-:Y:S02]  /*1440*/  UISETP.NE.AND UP3, UPT, UR22, 0x2, UPT ;  /* 0x000000021600788c */ /* 0x000fe4000bf65270 */
[----:B------:R-:W-:Y:S02]  /*1450*/  ULOP3.LUT UR28, UR28, 0x1800, URZ, 0xc0, !UPT ;  /* 0x000018001c1c7892 */ /* 0x000fe4000f8ec0ff */
[----:B------:R-:W-:Y:S01]  /*1460*/  USHF.L.U32 UR24, UR11, UR24, URZ ;  /* 0x000000180b187299 */ /* 0x000fe200080006ff */
[----:B------:R-:W-:Y:S02]  /*1470*/  UMOV UR25, UR29 ;  /* 0x0000001d00197c82 */ /* 0x000fe40008000000 */
[----:B------:R-:W-:Y:S09]  /*1480*/  BRA.U !UP0, `(.L_x_19) ;  /* 0x0000000108d47547 */ /* 0x000ff2000b800000 */
[----:B------:R-:W2:Y:S01]  /*1490*/  LDCU.128 UR12, c[0x0][0xb10] ;  /* 0x00016200ff0c77ac */ /* 0x000ea20008000c00 */
[----:B------:R-:W3:Y:S01]  /*14a0*/  LDCU UR6, c[0x0][0x370] ;  /* 0x00006e00ff0677ac */ /* 0x000ee20008000800 */
[----:B------:R-:W4:Y:S01]  /*14b0*/  LDCU UR5, c[0x0][0x374] ;  /* 0x00006e80ff0577ac */ /* 0x000f220008000800 */
[----:B------:R-:W1:Y:S01]  /*14c0*/  LDCU UR26, c[0x0][0xb0c] ;  /* 0x00016180ff1a77ac */ /* 0x000e620008000800 */
[----:B------:R-:W1:Y:S01]  /*14d0*/  LDCU UR4, c[0x0][0xb20] ;  /* 0x00016400ff0477ac */ /* 0x000e620008000800 */
[----:B------:R-:W1:Y:S01]  /*14e0*/  LDCU.64 UR8, c[0x0][0xb28] ;  /* 0x00016500ff0877ac */ /* 0x000e620008000a00 */
[----:B--2---:R-:W-:Y:S02]  /*14f0*/  UISETP.NE.AND UP0, UPT, UR14, 0x1, UPT ;  /* 0x000000010e00788c */ /* 0x004fe4000bf05270 */
[----:B----4-:R-:W-:Y:S02]  /*1500*/  UIMAD.WIDE.U32 UR10, UR5, UR15, URZ ;  /* 0x0000000f050a72a5 */ /* 0x010fe4000f8e00ff */
[----:B---3--:R-:W-:-:S02]  /*1510*/  UIMAD.WIDE.U32 UR18, UR6, UR12, URZ ;  /* 0x0000000c061272a5 */ /* 0x008fc4000f8e00ff */
[----:B-1----:R-:W-:Y:S02]  /*1520*/  UISETP.NE.AND UP1, UPT, UR26, 0x1, UPT ;  /* 0x000000011a00788c */ /* 0x002fe4000bf25270 */
[----:B------:R-:W-:Y:S01]  /*1530*/  UISETP.NE.AND UP2, UPT, UR23, 0x1, UPT ;  /* 0x000000011700788c */ /* 0x000fe2000bf45270 */
[----:B------:R-:W-:Y:S02]  /*1540*/  UMOV UR10, UR11 ;  /* 0x0000000b000a7c82 */ /* 0x000fe40008000000 */
[----:B------:R-:W-:Y:S01]  /*1550*/  UMOV UR18, UR19 ;  /* 0x0000001300127c82 */ /* 0x000fe20008000000 */
[----:B------:R-:W-:Y:S02]  /*1560*/  @UP0 USHF.R.U32.HI UR5, URZ, UR4, UR10 ;  /* 0x00000004ff050299 */ /* 0x000fe4000801160a */
[----:B------:R-:W-:Y:S02]  /*1570*/  UIMAD.WIDE.U32 UR20, UR32, UR15, URZ ;  /* 0x0000000f201472a5 */ /* 0x000fe4000f8e00ff */
[----:B------:R-:W-:-:S02]  /*1580*/  UIMAD.WIDE.U32 UR10, UR5, UR8, URZ ;  /* 0x00000008050a72a5 */ /* 0x000fc4000f8e00ff */
[----:B------:R-:W-:Y:S02]  /*1590*/  @UP1 USHF.R.U32.HI UR6, URZ, UR13, UR18 ;  /* 0x0000000dff061299 */ /* 0x000fe40008011612 */
[----:B------:R-:W-:Y:S02]  /*15a0*/  UIMAD.WIDE.U32 UR16, UR29, UR12, URZ ;  /* 0x0000000c1d1072a5 */ /* 0x000fe4000f8e00ff */
[----:B------:R-:W-:Y:S01]  /*15b0*/  UIMAD.WIDE.U32 UR18, UR6, UR8, URZ ;  /* 0x00000008061272a5 */ /* 0x000fe2000f8e00ff */
[----:B------:R-:W-:Y:S01]  /*15c0*/  UMOV UR20, UR21 ;  /* 0x0000001500147c82 */ /* 0x000fe20008000000 */
[----:B------:R-:W-:Y:S01]  /*15d0*/  UMOV UR10, UR11 ;  /* 0x0000000b000a7c82 */ /* 0x000fe20008000000 */
[----:B------:R-:W-:Y:S02]  /*15e0*/  USHF.R.U32.HI UR20, URZ, UR4, UR20 ;  /* 0x00000004ff147299 */ /* 0x000fe40008011614 */
[----:B------:R-:W-:Y:S02]  /*15f0*/  @UP2 USHF.R.U32.HI UR5, URZ, UR9, UR10 ;  /* 0x00000009ff052299 */ /* 0x000fe4000801160a */
[----:B------:R-:W-:Y:S01]  /*1600*/  UMOV UR7, UR19 ;  /* 0x0000001300077c82 */ /* 0x000fe20008000000 */
[----:B------:R-:W-:Y:S01]  /*1610*/  UMOV UR16, UR17 ;  /* 0x0000001100107c82 */ /* 0x000fe20008000000 */
[----:B------:R-:W-:-:S02]  /*1620*/  @UP2 USHF.R.U32.HI UR6, URZ, UR9, UR7 ;  /* 0x00000009ff062299 */ /* 0x000fc40008011607 */
[----:B------:R-:W-:Y:S02]  /*1630*/  USHF.R.U32.HI UR16, URZ, UR13, UR16 ;  /* 0x0000000dff107299 */ /* 0x000fe40008011610 */
[----:B------:R-:W-:Y:S02]  /*1640*/  USEL UR4, UR32, UR20, !UP0 ;  /* 0x0000001420047287 */ /* 0x000fe4000c000000 */
[----:B------:R-:W-:Y:S02]  /*1650*/  UIMAD UR7, UR5, UR23, URZ ;  /* 0x00000017050772a4 */ /* 0x000fe4000f8e02ff */
[----:B------:R-:W-:Y:S02]  /*1660*/  USEL UR5, UR29, UR16, !UP1 ;  /* 0x000000101d057287 */ /* 0x000fe4000c800000 */
[----:B------:R-:W-:Y:S02]  /*1670*/  UIMAD UR12, UR6, UR23, URZ ;  /* 0x00000017060c72a4 */ /* 0x000fe4000f8e02ff */
[----:B------:R-:W-:-:S02]  /*1680*/  UISETP.GE.AND UP0, UPT, UR4, UR7, UPT ;  /* 0x000000070400728c */ /* 0x000fc4000bf06270 */
[----:B------:R-:W-:Y:S02]  /*1690*/  UIMAD.WIDE.U32 UR10, UR4, UR8, URZ ;  /* 0x00000008040a72a5 */ /* 0x000fe4000f8e00ff */
[----:B------:R-:W-:Y:S02]  /*16a0*/  UISETP.GE.OR UP0, UPT, UR5, UR12, UP0 ;  /* 0x0000000c0500728c */ /* 0x000fe40008706670 */
[----:B------:R-:W-:Y:S02]  /*16b0*/  UIMAD.WIDE.U32 UR12, UR5, UR8, URZ ;  /* 0x00000008050c72a5 */ /* 0x000fe4000f8e00ff */
[----:B------:R-:W-:Y:S01]  /*16c0*/  UIADD3 UR10, UPT, UPT, -UR4, URZ, URZ ;  /* 0x000000ff040a7290 */ /* 0x000fe2000fffe1ff */
[----:B------:R-:W-:Y:S01]  /*16d0*/  UMOV UR8, UR11 ;  /* 0x0000000b00087c82 */ /* 0x000fe20008000000 */
[----:B------:R-:W-:Y:S02]  /*16e0*/  UIADD3 UR25, UPT, UPT, -UR5, URZ, URZ ;  /* 0x000000ff05197290 */ /* 0x000fe4000fffe1ff */
[----:B------:R-:W-:-:S03]  /*16f0*/  USHF.R.U32.HI UR8, URZ, UR9, UR8 ;  /* 0x00000009ff087299 */ /* 0x000fc60008011608 */
[----:B------:R-:W-:Y:S01]  /*1700*/  @!UP0 UMOV UR7, UR13 ;  /* 0x0000000d00078c82 */ /* 0x000fe20008000000 */
[----:B------:R-:W-:Y:S02]  /*1710*/  UIMAD UR32, UR14, UR10, UR32 ;  /* 0x0000000a0e2072a4 */ /* 0x000fe4000f8e0220 */
[----:B------:R-:W-:Y:S02]  /*1720*/  USEL UR8, UR4, UR8, !UP2 ;  /* 0x0000000804087287 */ /* 0x000fe4000d000000 */
[----:B------:R-:W-:Y:S02]  /*1730*/  @!UP0 USHF.R.U32.HI UR7, URZ, UR9, UR7 ;  /* 0x00000009ff078299 */ /* 0x000fe40008011607 */
[----:B------:R-:W-:Y:S02]  /*1740*/  UIADD3 UR9, UPT, UPT, -UR8, URZ, URZ ;  /* 0x000000ff08097290 */ /* 0x000fe4000fffe1ff */
[----:B------:R-:W-:Y:S02]  /*1750*/  @!UP0 USEL UR7, UR5, UR7, !UP2 ;  /* 0x0000000705078287 */ /* 0x000fe4000d000000 */
[----:B------:R-:W-:-:S02]  /*1760*/  UIMAD UR9, UR23, UR9, UR4 ;  /* 0x00000009170972a4 */ /* 0x000fc4000f8e0204 */
[----:B------:R-:W-:Y:S02]  /*1770*/  @!UP0 UIADD3 UR8, UPT, UPT, UR8, -UR7, URZ ;  /* 0x8000000708088290 */ /* 0x000fe4000fffe0ff */
[----:B------:R-:W-:Y:S02]  /*1780*/  @!UP0 UIMAD UR6, UR9, UR6, UR7 ;  /* 0x00000006090682a4 */ /* 0x000fe4000f8e0207 */
[----:B------:R-:W-:Y:S02]  /*1790*/  @!UP0 UIMAD UR4, UR8, UR23, UR5 ;  /* 0x00000017080482a4 */ /* 0x000fe4000f8e0205 */
[----:B------:R-:W-:Y:S02]  /*17a0*/  UIMAD UR25, UR26, UR25, UR29 ;  /* 0x000000191a1972a4 */ /* 0x000fe4000f8e021d */
[----:B------:R-:W-:Y:S01]  /*17b0*/  UIMAD UR32, UR4, UR14, UR32 ;  /* 0x0000000e042072a4 */ /* 0x000fe2000f8e0220 */
[----:B------:R-:W-:Y:S02]  /*17c0*/  @!UP0 UMOV UR5, UR6 ;  /* 0x0000000600058c82 */ /* 0x000fe40008000000 */
[----:B------:R-:W-:-:S12]  /*17d0*/  UIMAD UR25, UR5, UR26, UR25 ;  /* 0x0000001a051972a4 */ /* 0x000fd8000f8e0219 */
.L_x_19:
[----:B------:R-:W-:-:S09]  /*17e0*/  UISETP.NE.AND UP0, UPT, UR27, 0x1, UPT ;  /* 0x000000011b00788c */ /* 0x000fd2000bf05270 */
[----:B------:R-:W-:Y:S05]  /*17f0*/  BRA.U UP0, `(.L_x_20) ;  /* 0x0000000100447547 */ /* 0x000fea000b800000 */
[----:B------:R-:W2:Y:S01]  /*1800*/  LDCU.128 UR8, c[0x0][0xb10] ;  /* 0x00016200ff0877ac */ /* 0x000ea20008000c00 */
[----:B------:R-:W3:Y:S01]  /*1810*/  LDCU UR12, c[0x0][0xb0c] ;  /* 0x00016180ff0c77ac */ /* 0x000ee20008000800 */
[----:B------:R-:W4:Y:S01]  /*1820*/  LDCU UR13, c[0x0][0xb20] ;  /* 0x00016400ff0d77ac */ /* 0x000f220008000800 */
[----:B--2---:R-:W-:Y:S02]  /*1830*/  UIMAD.WIDE.U32 UR6, UR25, UR8, URZ ;  /* 0x00000008190672a5 */ /* 0x004fe4000f8e00ff */
[----:B------:R-:W-:Y:S02]  /*1840*/  UIMAD.WIDE.U32 UR4, UR32, UR11, URZ ;  /* 0x0000000b200472a5 */ /* 0x000fe4000f8e00ff */
[----:B---3--:R-:W-:Y:S02]  /*1850*/  UISETP.NE.AND UP1, UPT, UR12, 0x1, UPT ;  /* 0x000000010c00788c */ /* 0x008fe4000bf25270 */
[----:B------:R-:W-:Y:S01]  /*1860*/  UISETP.NE.AND UP0, UPT, UR10, 0x1, UPT ;  /* 0x000000010a00788c */ /* 0x000fe2000bf05270 */
[----:B------:R-:W-:-:S02]  /*1870*/  UMOV UR6, UR7 ;  /* 0x0000000700067c82 */ /* 0x000fc40008000000 */
[----:B------:R-:W-:Y:S01]  /*1880*/  UMOV UR4, UR5 ;  /* 0x0000000500047c82 */ /* 0x000fe20008000000 */
[----:B------:R-:W-:Y:S02]  /*1890*/  USHF.R.U32.HI UR6, URZ, UR9, UR6 ;  /* 0x00000009ff067299 */ /* 0x000fe40008011606 */
[----:B----4-:R-:W-:Y:S02]  /*18a0*/  USHF.R.U32.HI UR4, URZ, UR13, UR4 ;  /* 0x0000000dff047299 */ /* 0x010fe40008011604 */
[----:B------:R-:W-:Y:S02]  /*18b0*/  USEL UR5, UR25, UR6, !UP1 ;  /* 0x0000000619057287 */ /* 0x000fe4000c800000 */
[----:B------:R-:W-:-:S04]  /*18c0*/  USEL UR4, UR32, UR4, !UP0 ;  /* 0x0000000420047287 */ /* 0x000fc8000c000000 */
[----:B------:R-:W-:Y:S02]  /*18d0*/  UIADD3 UR6, UPT, UPT, -UR4, UR5, URZ ;  /* 0x0000000504067290 */ /* 0x000fe4000fffe1ff */
[----:B------:R-:W-:Y:S02]  /*18e0*/  UIADD3 UR4, UPT, UPT, UR4, -UR5, URZ ;  /* 0x8000000504047290 */ /* 0x000fe4000fffe0ff */
[----:B------:R-:W-:Y:S02]  /*18f0*/  UIMAD UR32, UR6, UR10, UR32 ;  /* 0x0000000a062072a4 */ /* 0x000fe4000f8e0220 */
[----:B------:R-:W-:-:S12]  /*1900*/  UIMAD UR25, UR4, UR12, UR25 ;  /* 0x0000000c041972a4 */ /* 0x000fd8000f8e0219 */
.L_x_20:
[----:B------:R-:W-:Y:S05]  /*1910*/  BRA.U !UP6, `(.L_x_21) ;  /* 0x000000010e0c7547 */ /* 0x000fea000b800000 */
[----:B------:R-:W-:Y:S01]  /*1920*/  UCGABAR_WAIT ;  /* 0x0000000000007dc7 */ /* 0x000fe20008000000 */
[----:B------:R-:W-:Y:S01]  /*1930*/  CCTL.IVALL ;  /* 0x00000000ff00798f */ /* 0x000fe20002000000 */
[----:B------:R-:W-:Y:S05]  /*1940*/  BRA `(.L_x_22) ;  /* 0x0000000000047947 */ /* 0x000fea0003800000 */
.L_x_21:
[----:B------:R-:W-:Y:S06]  /*1950*/  BAR.SYNC.DEFER_BLOCKING 0x0 ;  /* 0x0000000000007b1d */ /* 0x000fec0000010000 */
.L_x_22:
[----:B------:R-:W-:Y:S05]  /*1960*/  BRA.U UP3, `(.L_x_23) ;  /* 0x0000001503c87547 */ /* 0x000fea000b800000 */
[----:B------:R-:W2:Y:S01]  /*1970*/  LDCU UR6, c[0x0][0x38c] ;  /* 0x00007180ff0677ac */ /* 0x000ea20008000800 */
[----:B------:R-:W3:Y:S01]  /*1980*/  S2UR UR8, SR_CgaCtaId ;  /* 0x00000000000879c3 */ /* 0x000ee20000008800 */
[----:B------:R-:W-:Y:S01]  /*1990*/  PLOP3.LUT P1, PT, PT, PT, UP4, 0x80, 0x8 ;  /* 0x000000000008781c */ /* 0x000fe20003f2f048 */
[----:B------:R-:W-:Y:S01]  /*19a0*/  IMAD.MOV.U32 R12, RZ, RZ, 0x1 ;  /* 0x00000001ff0c7424 */ /* 0x000fe200078e00ff */
[----:B------:R-:W-:Y:S01]  /*19b0*/  UMOV UR13, 0x400 ;  /* 0x00000400000d7882 */ /* 0x000fe20000000000 */
[----:B------:R-:W-:Y:S01]  /*19c0*/  USHF.L.U32 UR7, UR29, 0x7, URZ ;  /* 0x000000071d077899 */ /* 0x000fe200080006ff */
[----:B------:R-:W-:Y:S01]  /*19d0*/  ISETP.NE.AND P2, PT, R0, RZ, P3 ;  /* 0x000000ff0000720c */ /* 0x000fe20001f45270 */
[----:B------:R-:W-:Y:S01]  /*19e0*/  USHF.L.U32 UR46, UR29, 0x5, URZ ;  /* 0x000000051d2e7899 */ /* 0x000fe200080006ff */
[----:B------:R-:W-:Y:S01]  /*19f0*/  PLOP3.LUT P1, PT, P1, PT, PT, 0x8, 0x80 ;  /* 0x000000000080781c */ /* 0x000fe20000f2e170 */
[----:B------:R-:W-:Y:S01]  /*1a00*/  UISETP.NE.AND UP1, UPT, UR22, URZ, UPT ;  /* 0x000000ff1600728c */ /* 0x000fe2000bf25270 */
[----:B------:R-:W-:Y:S01]  /*1a10*/  CS2R R10, SRZ ;  /* 0x00000000000a7805 */ /* 0x000fe2000001ff00 */
[----:B------:R-:W-:Y:S01]  /*1a20*/  IMAD.MOV.U32 R9, RZ, RZ, RZ ;  /* 0x000000ffff097224 */ /* 0x000fe200078e00ff */
[----:B------:R-:W4:Y:S01]  /*1a30*/  LDCU UR39, c[0x0][0x370] ;  /* 0x00006e00ff2777ac */ /* 0x000f220008000800 */
[----:B------:R-:W-:Y:S01]  /*1a40*/  IMAD.MOV.U32 R8, RZ, RZ, 0x1 ;  /* 0x00000001ff087424 */ /* 0x000fe200078e00ff */
[----:B------:R-:W1:Y:S01]  /*1a50*/  LDCU.64 UR26, c[0x0][0x348] ;  /* 0x00006900ff1a77ac */ /* 0x000e620008000a00 */
[----:B--2---:R-:W-:-:S02]  /*1a60*/  UIADD3 UR5, UPT, UPT, UR6, 0x3f, URZ ;  /* 0x0000003f06057890 */ /* 0x004fc4000fffe0ff */
[----:B------:R-:W-:Y:S02]  /*1a70*/  UIADD3 UR47, UPT, UPT, UR6, 0x7e, URZ ;  /* 0x0000007e062f7890 */ /* 0x000fe4000fffe0ff */
[----:B------:R-:W-:Y:S02]  /*1a80*/  USHF.R.S32.HI UR4, URZ, 0x1f, UR5 ;  /* 0x0000001fff047899 */ /* 0x000fe40008011405 */
[----:B---3--:R-:W-:Y:S02]  /*1a90*/  ULEA UR13, UR8, UR13, 0x18 ;  /* 0x0000000d080d7291 */ /* 0x008fe4000f8ec0ff */
[----:B------:R-:W-:Y:S02]  /*1aa0*/  ULEA.HI UR4, UR4, UR5, URZ, 0x6 ;  /* 0x0000000504047291 */ /* 0x000fe4000f8f30ff */
[----:B------:R-:W-:Y:S02]  /*1ab0*/  ULOP3.LUT UR5, UR7, 0x80, URZ, 0xc0, !UPT ;  /* 0x0000008007057892 */ /* 0x000fe4000f8ec0ff */
[----:B------:R-:W-:-:S02]  /*1ac0*/  USHF.R.S32.HI UR42, URZ, 0x6, UR4 ;  /* 0x00000006ff2a7899 */ /* 0x000fc40008011404 */
[----:B------:R-:W-:Y:S02]  /*1ad0*/  UIADD3 UR4, UPT, UPT, UR6, -0x1, URZ ;  /* 0xffffffff06047890 */ /* 0x000fe4000fffe0ff */
[----:B------:R-:W-:Y:S02]  /*1ae0*/  UISETP.LT.U32.AND UP0, UPT, UR42, 0xa, UPT ;  /* 0x0000000a2a00788c */ /* 0x000fe4000bf01070 */
[----:B------:R-:W-:Y:S02]  /*1af0*/  UISETP.GE.U32.AND UP2, UPT, UR4, -0x7f, UPT ;  /* 0xffffff810400788c */ /* 0x000fe4000bf46070 */
[----:B------:R-:W-:Y:S02]  /*1b00*/  USEL UR41, UR42, 0xa, UP0 ;  /* 0x0000000a2a297887 */ /* 0x000fe40008000000 */
[----:B------:R-:W-:Y:S02]  /*1b10*/  ULEA UR30, UR28, UR13, 0x1 ;  /* 0x0000000d1c1e7291 */ /* 0x000fe4000f8e08ff */
[----:B------:R-:W-:Y:S01]  /*1b20*/  UIADD3 UR4, UPT, UPT, UR41, -0x1, URZ ;  /* 0xffffffff29047890 */ /* 0x000fe2000fffe0ff */
[----:B------:R-:W2:Y:S04]  /*1b30*/  LDCU UR38, c[0x0][0x374] ;  /* 0x00006e80ff2677ac */ /* 0x000ea80008000800 */
[----:B------:R-:W-:-:S02]  /*1b40*/  @UP2 UIADD3 UR4, UPT, UPT, UR41, URZ, URZ ;  /* 0x000000ff29042290 */ /* 0x000fc4000fffe0ff */
[----:B------:R-:W-:Y:S02]  /*1b50*/  ULOP3.LUT UR46, UR46, 0x20, URZ, 0xc0, !UPT ;  /* 0x000000202e2e7892 */ /* 0x000fe4000f8ec0ff */
[----:B------:R-:W-:Y:S02]  /*1b60*/  USEL UR21, UR37, 0x2, UP1 ;  /* 0x0000000225157887 */ /* 0x000fe40008800000 */
[----:B------:R-:W-:Y:S02]  /*1b70*/  ULEA.HI UR45, UR28, UR5, URZ, 0x1a ;  /* 0x000000051c2d7291 */ /* 0x000fe4000f8fd0ff */
[----:B------:R-:W-:Y:S02]  /*1b80*/  UIADD3 UR30, UPT, UPT, UR30, 0x6400, URZ ;  /* 0x000064001e1e7890 */ /* 0x000fe4000fffe0ff */
[----:B------:R-:W-:Y:S02]  /*1b90*/  UIADD3 UR44, UPT, UPT, UR42, -UR41, URZ ;  /* 0x800000292a2c7290 */ /* 0x000fe4000fffe0ff */
[----:B------:R-:W-:-:S02]  /*1ba0*/  UIADD3 UR29, UPT, UPT, UR4, 0x1, URZ ;  /* 0x00000001041d7890 */ /* 0x000fc4000fffe0ff */
[----:B------:R-:W-:Y:S01]  /*1bb0*/  UIADD3 UR43, UPT, UPT, -UR4, URZ, URZ ;  /* 0x000000ff042b7290 */ /* 0x000fe2000fffe1ff */
[----:B-12-4-:R-:W-:-:S11]  /*1bc0*/  UMOV UR6, URZ ;  /* 0x000000ff00067c82 */ /* 0x016fd60008000000 */
.L_x_43:
[----:B-1----:R-:W1:Y:S02]  /*1bd0*/  S2UR UR4, SR_CgaCtaId ;  /* 0x00000000000479c3 */ /* 0x002e640000008800 */
[----:B-1----:R-:W-:-:S09]  /*1be0*/  UISETP.NE.AND UP0, UPT, UR4, URZ, UPT ;  /* 0x000000ff0400728c */ /* 0x002fd2000bf05270 */
[----:B------:R-:W-:Y:S05]  /*1bf0*/  BRA.U UP0, `(.L_x_24) ;  /* 0x0000000100287547 */ /* 0x000fea000b800000 */
[----:B------:R-:W-:Y:S02]  /*1c00*/  LEA R0, R9, UR13, 0x3 ;  /* 0x0000000d09007c11 */ /* 0x000fe4000f8e18ff */
[----:B------:R-:W-:-:S04]  /*1c10*/  SHF.L.U32 R3, R8, 0x1f, RZ ;  /* 0x0000001f08037819 */ /* 0x000fc800000006ff */
[----:B------:R-:W1:Y:S02]  /*1c20*/  SYNCS.PHASECHK.TRANS64.TRYWAIT P0, [R0+URZ+0x150], R3 ;  /* 0x00015003000075a7 */ /* 0x000e6400080011ff */
[----:B-1----:R-:W-:Y:S05]  /*1c30*/  @!P0 BRA `(.L_x_25) ;  /* 0x0000006800d88947 */ /* 0x002fea0003800000 */
.L_x_140:
[----:B------:R2:W-:Y:S01]  /*1c40*/  SYNCS.ARRIVE.TRANS64.A1T0 RZ, [R0+URZ+0x140], RZ ;  /* 0x000140ff00ff79a7 */ /* 0x0005e200081000ff */
[----:B------:R-:W-:-:S05]  /*1c50*/  VIADD R9, R9, 0x1 ;  /* 0x0000000109097836 */ /* 0x000fca0000000000 */
[----:B------:R-:W-:-:S04]  /*1c60*/  ISETP.NE.AND P0, PT, R9, 0x2, PT ;  /* 0x000000020900780c */ /* 0x000fc80003f05270 */
[----:B-1----:R-:W-:Y:S02]  /*1c70*/  SEL R3, RZ, 0x1, P0 ;  /* 0x00000001ff037807 */ /* 0x002fe40000000000 */
[----:B------:R-:W-:Y:S02]  /*1c80*/  SEL R9, R9, RZ, P0 ;  /* 0x000000ff09097207 */ /* 0x000fe40000000000 */
[----:B------:R-:W-:-:S07]  /*1c90*/  LOP3.LUT R8, R8, R3, RZ, 0x3c, !PT ;  /* 0x0000000308087212 */ /* 0x000fce00078e3cff */
.L_x_24:
[----:B------:R-:W-:Y:S01]  /*1ca0*/  ULEA UR4, UR6, UR13, 0x3 ;  /* 0x0000000d06047291 */ /* 0x000fe2000f8e18ff */
[----:B--2---:R-:W-:Y:S01]  /*1cb0*/  SHF.L.U32 R0, R12, 0x1f, RZ ;  /* 0x0000001f0c007819 */ /* 0x004fe200000006ff */
[----:B------:R-:W-:Y:S02]  /*1cc0*/  UISETP.GE.U32.AND UP0, UPT, UR47, 0x7f, UPT ;  /* 0x0000007f2f00788c */ /* 0x000fe4000bf06070 */
[----:B------:R-:W-:Y:S01]  /*1cd0*/  ULEA UR11, UR32, UR46, 0x6 ;  /* 0x0000002e200b7291 */ /* 0x000fe2000f8e30ff */
[----:B------:R-:W-:-:S04]  /*1ce0*/  UMOV UR7, URZ ;  /* 0x000000ff00077c82 */ /* 0x000fc80008000000 */
[----:B------:R1:W2:Y:S01]  /*1cf0*/  SYNCS.PHASECHK.TRANS64.TRYWAIT P0, [UR4+0x50], R0 ;  /* 0x00005000ff0075a7 */ /* 0x0002a20008001104 */
[----:B------:R-:W-:-:S04]  /*1d00*/  ULEA.HI UR4, UR25, UR25, URZ, 0x1 ;  /* 0x0000001919047291 */ /* 0x000fc8000f8f08ff */
[----:B------:R-:W-:-:S04]  /*1d10*/  USHF.L.U32 UR4, UR4, 0x7, URZ ;  /* 0x0000000704047899 */ /* 0x000fc800080006ff */
[----:B------:R-:W-:-:S04]  /*1d20*/  ULOP3.LUT UR35, UR4, 0xffffff00, URZ, 0xc0, !UPT ;  /* 0xffffff0004237892 */ /* 0x000fc8000f8ec0ff */
[----:B------:R-:W-:Y:S01]  /*1d30*/  UIADD3 UR35, UPT, UPT, UR45, UR35, URZ ;  /* 0x000000232d237290 */ /* 0x000fe2000fffe0ff */
[----:B------:R-:W-:Y:S11]  /*1d40*/  BRA.U !UP0, `(.L_x_26) ;  /* 0x0000000108c87547 */ /* 0x000ff6000b800000 */
[----:B------:R-:W-:Y:S01]  /*1d50*/  UMOV UR16, UR43 ;  /* 0x0000002b00107c82 */ /* 0x000fe20008000000 */
[----:B------:R-:W-:Y:S01]  /*1d60*/  UMOV UR4, UR6 ;  /* 0x0000000600047c82 */ /* 0x000fe20008000000 */
[----:B------:R-:W-:-:S05]  /*1d70*/  UMOV UR34, URZ ;  /* 0x000000ff00227c82 */ /* 0x000fca0008000000 */
.L_x_32:
[----:B------:R-:W-:Y:S01]  /*1d80*/  ULEA UR33, UR4, UR13, 0x3 ;  /* 0x0000000d04217291 */ /* 0x000fe2000f8e18ff */
[----:B------:R-:W-:Y:S01]  /*1d90*/  @P3 MOV R2, 0xa000 ;  /* 0x0000a00000023802 */ /* 0x000fe20000000f00 */
[----:B--234-:R-:W-:Y:S10]  /*1da0*/  @P0 BRA `(.L_x_27) ;  /* 0x00000000000c0947 */ /* 0x01cff40003800000 */
[----:B------:R-:W-:-:S04]  /*1db0*/  SHF.L.U32 R3, R12, 0x1f, RZ ;  /* 0x0000001f0c037819 */ /* 0x000fc800000006ff */
[----:B------:R-:W2:Y:S02]  /*1dc0*/  SYNCS.PHASECHK.TRANS64.TRYWAIT P0, [UR33+0x50], R3 ;  /* 0x00005003ff0075a7 */ /* 0x000ea40008001121 */
[----:B--2---:R-:W-:Y:S05]  /*1dd0*/  @!P0 BRA `(.L_x_28) ;  /* 0x0000006800848947 */ /* 0x004fea0003800000 */
.L_x_27:
[----:B------:R2:W-:Y:S01]  /*1de0*/  @P3 SYNCS.ARRIVE.TRANS64 RZ, [UR33], R2 ;  /* 0x00000002ffff39a7 */ /* 0x0005e20008000021 */
[----:B------:R-:W-:Y:S02]  /*1df0*/  ULOP3.LUT UR5, UR21, 0x2, URZ, 0xfc, !UPT ;  /* 0x0000000215057892 */ /* 0x000fe4000f8efcff */
[----:B------:R-:W-:Y:S02]  /*1e00*/  UIADD3 UR16, UPT, UPT, UR16, 0x1, URZ ;  /* 0x0000000110107890 */ /* 0x000fe4000fffe0ff */
[----:B------:R-:W-:Y:S02]  /*1e10*/  UISETP.NE.AND UP0, UPT, UR5, 0x2, UPT ;  /* 0x000000020500788c */ /* 0x000fe4000bf05270 */
[----:B------:R-:W-:-:S07]  /*1e20*/  UISETP.NE.AND UP2, UPT, UR16, 0x1, UPT ;  /* 0x000000011000788c */ /* 0x000fce000bf45270 */
[----:B------:R-:W-:Y:S05]  /*1e30*/  BRA.U UP0, `(.L_x_29) ;  /* 0x0000000100047547 */ /* 0x000fea000b800000 */
[----:B------:R-:W-:Y:S05]  /*1e40*/  BPT.TRAP 0x1 ;  /* 0x000000040000795c */ /* 0x000fea0000300000 */
.L_x_29:
[----:B------:R-:W-:Y:S04]  /*1e50*/  BSSY.RECONVERGENT B0, `(.L_x_30) ;  /* 0x0000003000007945 */ /* 0x000fe80003800200 */
[----:B------:R-:W-:Y:S05]  /*1e60*/  @!P2 BRA `(.L_x_31) ;  /* 0x000000000004a947 */ /* 0x000fea0003800000 */
[----:B------:R-:W-:Y:S05]  /*1e70*/  BPT.TRAP 0x1 ;  /* 0x000000040000795c */ /* 0x000fea0000300000 */
.L_x_31:
[----:B------:R-:W-:Y:S05]  /*1e80*/  BSYNC.RECONVERGENT B0 ;  /* 0x0000000000007941 */ /* 0x000fea0003800200 */
.L_x_30:
[----:B------:R-:W-:Y:S02]  /*1e90*/  UIADD3 UR5, UPT, UPT, UR4, 0x1, URZ ;  /* 0x0000000104057890 */ /* 0x000fe4000fffe0ff */
[----:B------:R-:W-:Y:S02]  /*1ea0*/  ULEA UR32, UR4, UR28, 0xd ;  /* 0x0000001c04207291 */ /* 0x000fe4000f8e68ff */
[----:B------:R-:W-:Y:S02]  /*1eb0*/  UISETP.NE.AND UP0, UPT, UR5, 0xa, UPT ;  /* 0x0000000a0500788c */ /* 0x000fe4000bf05270 */
[----:B------:R-:W-:Y:S02]  /*1ec0*/  UIADD3 UR14, UP1, UPT, UR26, 0x80, URZ ;  /* 0x000000801a0e7890 */ /* 0x000fe4000ff3e0ff */
[----:B------:R-:W-:Y:S02]  /*1ed0*/  USEL UR7, URZ, 0x1, UP0 ;  /* 0x00000001ff077887 */ /* 0x000fe40008000000 */
[----:B------:R-:W-:-:S02]  /*1ee0*/  USEL UR6, UR5, URZ, UP0 ;  /* 0x000000ff05067287 */ /* 0x000fc40008000000 */
[----:B------:R-:W-:Y:S02]  /*1ef0*/  ULEA UR8, UR4, UR13, 0xc ;  /* 0x0000000d04087291 */ /* 0x000fe4000f8e60ff */
[----:B------:R-:W-:Y:S01]  /*1f00*/  ULEA UR5, UR6, UR13, 0x3 ;  /* 0x0000000d06057291 */ /* 0x000fe2000f8e18ff */
[----:B------:R-:W-:Y:S01]  /*1f10*/  LOP3.LUT R12, R12, UR7, RZ, 0x3c, !PT ;  /* 0x000000070c0c7c12 */ /* 0x000fe2000f8e3cff */
[----:B------:R-:W-:Y:S02]  /*1f20*/  ULEA UR32, UR32, UR13, 0x1 ;  /* 0x0000000d20207291 */ /* 0x000fe4000f8e08ff */
[----:B------:R-:W-:Y:S01]  /*1f30*/  UIADD3 UR4, UP0, UPT, UR26, 0x180, URZ ;  /* 0x000001801a047890 */ /* 0x000fe2000ff1e0ff */
[----:B-1----:R-:W-:Y:S01]  /*1f40*/  SHF.L.U32 R0, R12, 0x1f, RZ ;  /* 0x0000001f0c007819 */ /* 0x002fe200000006ff */
[----:B------:R-:W-:Y:S02]  /*1f50*/  ULOP3.LUT UR33, UR33, 0xfefffff8, URZ, 0xc0, !UPT ;  /* 0xfefffff821217892 */ /* 0x000fe4000f8ec0ff */
[----:B------:R-:W-:Y:S01]  /*1f60*/  UIADD3.X UR15, UPT, UPT, URZ, UR27, URZ, UP1, !UPT ;  /* 0x0000001bff0f7290 */ /* 0x000fe20008ffe4ff */
[----:B------:R3:W4:Y:S01]  /*1f70*/  SYNCS.PHASECHK.TRANS64.TRYWAIT P0, [UR5+0x50], R0 ;  /* 0x00005000ff0075a7 */ /* 0x0007220008001105 */
[----:B------:R-:W-:-:S02]  /*1f80*/  UIADD3 UR32, UPT, UPT, UR32, 0x6400, URZ ;  /* 0x0000640020207890 */ /* 0x000fc4000fffe0ff */
[----:B------:R-:W-:Y:S02]  /*1f90*/  UPRMT UR7, URZ, 0x5410, UR24 ;  /* 0x00005410ff077896 */ /* 0x000fe40008000018 */
[----:B------:R-:W-:Y:S02]  /*1fa0*/  UIADD3 UR8, UPT, UPT, UR8, 0x2e400, URZ ;  /* 0x0002e40008087890 */ /* 0x000fe4000fffe0ff */
[----:B------:R-:W-:Y:S01]  /*1fb0*/  UIADD3.X UR5, UPT, UPT, URZ, UR27, URZ, UP0, !UPT ;  /* 0x0000001bff057290 */ /* 0x000fe200087fe4ff */
[----:B------:R-:W-:Y:S01]  /*1fc0*/  UMOV UR18, 0x0 ;  /* 0x0000000000127882 */ /* 0x000fe20000000000 */
[----:B------:R-:W-:Y:S01]  /*1fd0*/  UMOV UR19, 0x10000000 ;  /* 0x1000000000137882 */ /* 0x000fe20000000000 */
[----:B------:R-:W-:Y:S01]  /*1fe0*/  UMOV UR10, UR34 ;  /* 0x00000022000a7c82 */ /* 0x000fe20008000000 */
[----:B------:R-:W-:Y:S01]  /*1ff0*/  UMOV UR12, UR36 ;  /* 0x00000024000c7c82 */ /* 0x000fe20008000000 */
[----:B------:R-:W-:Y:S01]  /*2000*/  UMOV UR9, UR33 ;  /* 0x0000002100097c82 */ /* 0x000fe20008000000 */
[----:B------:R1:W-:Y:S03]  /*2010*/  UTMALDG.3D.MULTICAST.2CTA [UR32], [UR14], UR7, desc[UR18] ;  /* 0x000012200e0073b4 */ /* 0x0003e60008211807 */
[----:B------:R2:W-:Y:S01]  /*2020*/  UTMALDG.3D.2CTA [UR8], [UR4], desc[UR18] ;  /* 0x00001208040075b4 */ /* 0x0005e20008211000 */
[----:B-1----:R-:W-:Y:S01]  /*2030*/  UIADD3 UR34, UPT, UPT, UR34, 0x40, URZ ;  /* 0x0000004022227890 */ /* 0x002fe2000fffe0ff */
[----:B------:R-:W-:Y:S01]  /*2040*/  UMOV UR7, UR29 ;  /* 0x0000001d00077c82 */ /* 0x000fe20008000000 */
[----:B--2---:R-:W-:Y:S01]  /*2050*/  UMOV UR4, UR6 ;  /* 0x0000000600047c82 */ /* 0x004fe20008000000 */
[----:B------:R-:W-:Y:S09]  /*2060*/  BRA.U UP2, `(.L_x_32) ;  /* 0xfffffffd02447547 */ /* 0x000ff2000b83ffff */
.L_x_26:
[----:B------:R-:W-:Y:S01]  /*2070*/  ULEA UR4, UR6, UR13, 0x3 ;  /* 0x0000000d06047291 */ /* 0x000fe2000f8e18ff */
[----:B-1-3--:R-:W-:Y:S01]  /*2080*/  SHF.L.U32 R0, R12, 0x1f, RZ ;  /* 0x0000001f0c007819 */ /* 0x00afe200000006ff */
[----:B------:R-:W-:Y:S01]  /*2090*/  @!P1 SYNCS.ARRIVE.TRANS64.A1T0 RZ, [UR13+0xd8], RZ ;  /* 0x0000d8ffffff99a7 */ /* 0x000fe2000810000d */
[----:B------:R-:W-:-:S06]  /*20a0*/  UISETP.GT.AND UP0, UPT, UR42, UR41, UPT ;  /* 0x000000292a00728c */ /* 0x000fcc000bf04270 */
[----:B--2-4-:R1:W2:Y:S03]  /*20b0*/  SYNCS.PHASECHK.TRANS64.TRYWAIT P0, [UR4+0x50], R0 ;  /* 0x00005000ff0075a7 */ /* 0x0142a60008001104 */
[----:B------:R-:W-:Y:S05]  /*20c0*/  BRA.U !UP0, `(.L_x_33) ;  /* 0x0000000108c07547 */ /* 0x000fea000b800000 */
[----:B------:R-:W-:Y:S01]  /*20d0*/  UIADD3 UR25, UPT, UPT, UR44, UR7, URZ ;  /* 0x000000072c197290 */ /* 0x000fe2000fffe0ff */
[----:B------:R-:W-:-:S11]  /*20e0*/  UMOV UR4, UR6 ;  /* 0x0000000600047c82 */ /* 0x000fd60008000000 */
.L_x_39:
[----:B------:R-:W-:Y:S01]  /*20f0*/  ULEA UR17, UR4, UR13, 0x3 ;  /* 0x0000000d04117291 */ /* 0x000fe2000f8e18ff */
[----:B--2---:R-:W-:Y:S01]  /*2100*/  @P3 MOV R2, 0xa000 ;  /* 0x0000a00000023802 */ /* 0x004fe20000000f00 */
[----:B--2-4-:R-:W-:Y:S10]  /*2110*/  @P0 BRA `(.L_x_34) ;  /* 0x00000000000c0947 */ /* 0x014ff40003800000 */
[----:B------:R-:W-:-:S04]  /*2120*/  SHF.L.U32 R3, R12, 0x1f, RZ ;  /* 0x0000001f0c037819 */ /* 0x000fc800000006ff */
[----:B------:R-:W2:Y:S02]  /*2130*/  SYNCS.PHASECHK.TRANS64.TRYWAIT P0, [UR17+0x50], R3 ;  /* 0x00005003ff0075a7 */ /* 0x000ea40008001111 */
[----:B--2---:R-:W-:Y:S05]  /*2140*/  @!P0 BRA `(.L_x_35) ;  /* 0x0000006400c08947 */ /* 0x004fea0003800000 */
.L_x_34:
[----:B------:R2:W-:Y:S01]  /*2150*/  @P3 SYNCS.ARRIVE.TRANS64 RZ, [UR17], R2 ;  /* 0x00000002ffff39a7 */ /* 0x0005e20008000011 */
[----:B------:R-:W-:-:S04]  /*2160*/  ULOP3.LUT UR5, UR21, 0x2, URZ, 0xfc, !UPT ;  /* 0x0000000215057892 */ /* 0x000fc8000f8efcff */
[----:B------:R-:W-:-:S09]  /*2170*/  UISETP.NE.AND UP0, UPT, UR5, 0x2, UPT ;  /* 0x000000020500788c */ /* 0x000fd2000bf05270 */
[----:B------:R-:W-:Y:S05]  /*2180*/  BRA.U UP0, `(.L_x_36) ;  /* 0x0000000100047547 */ /* 0x000fea000b800000 */
[----:B------:R-:W-:Y:S05]  /*2190*/  BPT.TRAP 0x1 ;  /* 0x000000040000795c */ /* 0x000fea0000300000 */
.L_x_36:
[----:B------:R-:W-:Y:S04]  /*21a0*/  BSSY.RECONVERGENT B0, `(.L_x_37) ;  /* 0x0000003000007945 */ /* 0x000fe80003800200 */
[----:B------:R-:W-:Y:S05]  /*21b0*/  @!P2 BRA `(.L_x_38) ;  /* 0x000000000004a947 */ /* 0x000fea0003800000 */
[----:B------:R-:W-:Y:S05]  /*21c0*/  BPT.TRAP 0x1 ;  /* 0x000000040000795c */ /* 0x000fea0000300000 */
.L_x_38:
[----:B------:R-:W-:Y:S05]  /*21d0*/  BSYNC.RECONVERGENT B0 ;  /* 0x0000000000007941 */ /* 0x000fea0003800200 */
.L_x_37:
[----:B------:R-:W-:Y:S02]  /*21e0*/  UIADD3 UR5, UPT, UPT, UR4, 0x1, URZ ;  /* 0x0000000104057890 */ /* 0x000fe4000fffe0ff */
[----:B------:R-:W-:Y:S02]  /*21f0*/  UIADD3 UR14, UP1, UPT, UR26, 0x80, URZ ;  /* 0x000000801a0e7890 */ /* 0x000fe4000ff3e0ff */
[----:B------:R-:W-:Y:S02]  /*2200*/  UISETP.NE.AND UP0, UPT, UR5, 0xa, UPT ;  /* 0x0000000a0500788c */ /* 0x000fe4000bf05270 */
[----:B------:R-:W-:Y:S02]  /*2210*/  ULEA UR16, UR4, UR30, 0xe ;  /* 0x0000001e04107291 */ /* 0x000fe4000f8e70ff */
[----:B------:R-:W-:Y:S02]  /*2220*/  USEL UR8, URZ, 0x1, UP0 ;  /* 0x00000001ff087887 */ /* 0x000fe40008000000 */
[----:B------:R-:W-:-:S02]  /*2230*/  USEL UR6, UR5, URZ, UP0 ;  /* 0x000000ff05067287 */ /* 0x000fc40008000000 */
[----:B------:R-:W-:Y:S02]  /*2240*/  UIADD3 UR22, UP0, UPT, UR26, 0x180, URZ ;  /* 0x000001801a167890 */ /* 0x000fe4000ff1e0ff */
[----:B------:R-:W-:Y:S01]  /*2250*/  LOP3.LUT R12, R12, UR8, RZ, 0x3c, !PT ;  /* 0x000000080c0c7c12 */ /* 0x000fe2000f8e3cff */
[----:B------:R-:W-:Y:S02]  /*2260*/  ULEA UR8, UR4, UR13, 0xc ;  /* 0x0000000d04087291 */ /* 0x000fe4000f8e60ff */
[----:B------:R-:W-:Y:S01]  /*2270*/  ULEA UR5, UR6, UR13, 0x3 ;  /* 0x0000000d06057291 */ /* 0x000fe2000f8e18ff */
[----:B-1----:R-:W-:Y:S01]  /*2280*/  SHF.L.U32 R0, R12, 0x1f, RZ ;  /* 0x0000001f0c007819 */ /* 0x002fe200000006ff */
[----:B------:R-:W-:Y:S02]  /*2290*/  USHF.L.U32 UR18, UR7, 0x6, URZ ;  /* 0x0000000607127899 */ /* 0x000fe400080006ff */
[----:B------:R-:W-:Y:S02]  /*22a0*/  ULOP3.LUT UR17, UR17, 0xfefffff8, URZ, 0xc0, !UPT ;  /* 0xfefffff811117892 */ /* 0x000fe4000f8ec0ff */
[----:B------:R-:W-:-:S02]  /*22b0*/  UIADD3.X UR15, UPT, UPT, URZ, UR27, URZ, UP1, !UPT ;  /* 0x0000001bff0f7290 */ /* 0x000fc40008ffe4ff */
[----:B------:R-:W-:Y:S01]  /*22c0*/  UPRMT UR4, URZ, 0x5410, UR24 ;  /* 0x00005410ff047896 */ /* 0x000fe20008000018 */
[----:B------:R3:W4:Y:S01]  /*22d0*/  SYNCS.PHASECHK.TRANS64.TRYWAIT P0, [UR5+0x50], R0 ;  /* 0x00005000ff0075a7 */ /* 0x0007220008001105 */
[----:B------:R-:W-:Y:S02]  /*22e0*/  UIADD3 UR8, UPT, UPT, UR8, 0x2e400, URZ ;  /* 0x0002e40008087890 */ /* 0x000fe4000fffe0ff */
[----:B------:R-:W-:Y:S01]  /*22f0*/  UIADD3.X UR23, UPT, UPT, URZ, UR27, URZ, UP0, !UPT ;  /* 0x0000001bff177290 */ /* 0x000fe200087fe4ff */
[----:B------:R-:W-:Y:S01]  /*2300*/  UMOV UR32, 0x0 ;  /* 0x0000000000207882 */ /* 0x000fe20000000000 */
[----:B------:R-:W-:Y:S01]  /*2310*/  UMOV UR33, 0x10000000 ;  /* 0x1000000000217882 */ /* 0x000fe20000000000 */
[----:B------:R-:W-:Y:S01]  /*2320*/  UMOV UR19, UR35 ;  /* 0x0000002300137c82 */ /* 0x000fe20008000000 */
[----:B------:R-:W-:Y:S01]  /*2330*/  UMOV UR20, UR36 ;  /* 0x0000002400147c82 */ /* 0x000fe20008000000 */
[----:B------:R-:W-:Y:S01]  /*2340*/  UMOV UR12, UR36 ;  /* 0x00000024000c7c82 */ /* 0x000fe20008000000 */
[----:B------:R-:W-:Y:S01]  /*2350*/  UMOV UR9, UR17 ;  /* 0x0000001100097c82 */ /* 0x000fe20008000000 */
[----:B------:R-:W-:Y:S01]  /*2360*/  UMOV UR10, UR18 ;  /* 0x00000012000a7c82 */ /* 0x000fe20008000000 */
[----:B------:R1:W-:Y:S01]  /*2370*/  UTMALDG.3D.MULTICAST.2CTA [UR16], [UR14], UR4, desc[UR32] ;  /* 0x000020100e0073b4 */ /* 0x0003e20008211804 */
[----:B------:R-:W-:-:S04]  /*2380*/  UIADD3 UR7, UPT, UPT, UR7, 0x1, URZ ;  /* 0x0000000107077890 */ /* 0x000fc8000fffe0ff */
[----:B------:R-:W-:Y:S01]  /*2390*/  UISETP.NE.AND UP0, UPT, UR7, UR25, UPT ;  /* 0x000000190700728c */ /* 0x000fe2000bf05270 */
[----:B------:R3:W-:Y:S01]  /*23a0*/  UTMALDG.3D.2CTA [UR8], [UR22], desc[UR32] ;  /* 0x00002008160075b4 */ /* 0x0007e20008211000 */
[----:B-1----:R-:W-:-:S07]  /*23b0*/  UMOV UR4, UR6 ;  /* 0x0000000600047c82 */ /* 0x002fce0008000000 */
[----:B---3--:R-:W-:Y:S05]  /*23c0*/  BRA.U UP0, `(.L_x_39) ;  /* 0xfffffffd00487547 */ /* 0x008fea000b83ffff */
.L_x_33:
[C---:B------:R-:W-:Y:S01]  /*23d0*/  LEA R3, R11.reuse, UR13, 0x3 ;  /* 0x0000000d0b037c11 */ /* 0x040fe2000f8e18ff */
[----:B------:R-:W-:Y:S01]  /*23e0*/  NOP ;  /* 0x0000000000007918 */ /* 0x000fe20000000000 */
[----:B-1----:R-:W-:Y:S02]  /*23f0*/  SHF.L.U32 R0, R10, 0x1f, RZ ;  /* 0x0000001f0a007819 */ /* 0x002fe400000006ff */
[----:B------:R-:W-:Y:S02]  /*2400*/  LEA R5, R11, UR13, 0x4 ;  /* 0x0000000d0b057c11 */ /* 0x000fe4000f8e20ff */
[----:B--2-4-:R-:W1:Y:S02]  /*2410*/  SYNCS.PHASECHK.TRANS64.TRYWAIT P0, [R3+URZ+0xe0], R0 ;  /* 0x0000e000030075a7 */ /* 0x014e6400080011ff */
[----:B-1----:R-:W-:Y:S05]  /*2420*/  @!P0 BRA `(.L_x_40) ;  /* 0x0000006400208947 */ /* 0x002fea0003800000 */
.L_x_143:
[----:B------:R-:W2:Y:S01]  /*2430*/  LDS.128 R4, [R5+0x170] ;  /* 0x0001700005047984 */ /* 0x000ea20000000c00 */
[----:B------:R-:W-:Y:S01]  /*2440*/  UISETP.GE.AND UP0, UPT, UR40, 0x1, UPT ;  /* 0x000000012800788c */ /* 0x000fe2000bf06270 */
[----:B------:R-:W-:Y:S01]  /*2450*/  @!PT LDS RZ, [RZ] ;  /* 0x00000000fffff984 */ /* 0x000fe20000000800 */
[----:B------:R-:W-:Y:S01]  /*2460*/  @!PT LDS RZ, [RZ] ;  /* 0x00000000fffff984 */ /* 0x000fe20000000800 */
[----:B------:R-:W-:Y:S01]  /*2470*/  @!PT LDS RZ, [RZ] ;  /* 0x00000000fffff984 */ /* 0x000fe20000000800 */
[----:B------:R-:W-:Y:S01]  /*2480*/  @!PT LDS RZ, [RZ] ;  /* 0x00000000fffff984 */ /* 0x000fe20000000800 */
[----:B------:R3:W-:Y:S06]  /*2490*/  MEMBAR.ALL.CTA ;  /* 0x0000000000007992 */ /* 0x0007ec0000008000 */
[----:B---3--:R-:W3:Y:S01]  /*24a0*/  FENCE.VIEW.ASYNC.S ;  /* 0x00000000000073c6 */ /* 0x008ee20000000000 */
[----:B--2---:R-:W-:-:S13]  /*24b0*/  LOP3.LUT P0, RZ, R6, 0x1, RZ, 0xc0, !PT ;  /* 0x0000000106ff7812 */ /* 0x004fda000780c0ff */
[----:B---3--:R-:W-:Y:S01]  /*24c0*/  VOTEU.ANY UP1, P0 ;  /* 0x0000000000ff7886 */ /* 0x008fe20000020100 */
[----:B------:R-:W-:-:S13]  /*24d0*/  PLOP3.LUT P0, PT, PT, PT, UP1, 0x80, 0x8 ;  /* 0x000000000008781c */ /* 0x000fda0003f0f018 */
[----:B-1----:R-:W-:Y:S02]  /*24e0*/  @P0 LOP3.LUT R0, R5, 0xffff, RZ, 0xc0, !PT ;  /* 0x0000ffff05000812 */ /* 0x002fe400078ec0ff */
[----:B------:R-:W-:Y:S02]  /*24f0*/  @P0 MOV R2, R4 ;  /* 0x0000000400020202 */ /* 0x000fe40000000f00 */
[----:B------:R-:W-:Y:S01]  /*2500*/  @P0 R2UR UR5, R0 ;  /* 0x00000000000502ca */ /* 0x000fe200000e0000 */
[----:B------:R-:W-:Y:S01]  /*2510*/  VIADD R0, R3, 0xf0 ;  /* 0x000000f003007836 */ /* 0x000fe20000000000 */
[----:B------:R-:W-:Y:S02]  /*2520*/  @P0 SHF.R.U32.HI R4, RZ, 0x10, R5 ;  /* 0x00000010ff040819 */ /* 0x000fe40000011605 */
[----:B------:R-:W-:Y:S02]  /*2530*/  @P0 R2UR UR7, R2 ;  /* 0x00000000020702ca */ /* 0x000fe400000e0000 */
[----:B------:R-:W-:-:S02]  /*2540*/  PRMT R0, RZ, 0x654, R0 ;  /* 0x00000654ff007816 */ /* 0x000fc40000000000 */
[----:B------:R-:W-:Y:S02]  /*2550*/  @P0 R2UR UR4, R4 ;  /* 0x00000000040402ca */ /* 0x000fe400000e0000 */
[----:B------:R1:W-:Y:S03]  /*2560*/  SYNCS.ARRIVE.TRANS64.RED.A1T0 RZ, [R0+URZ], RZ ;  /* 0x000000ff00ff79a7 */ /* 0x0003e600081004ff */
[----:B------:R-:W-:-:S04]  /*2570*/  @UP1 UMOV UR31, UR5 ;  /* 0x00000005001f1c82 */ /* 0x000fc80008000000 */
[----:B------:R-:W-:-:S04]  /*2580*/  @UP1 UMOV UR37, UR7 ;  /* 0x0000000700251c82 */ /* 0x000fc80008000000 */
[----:B------:R-:W-:Y:S01]  /*2590*/  @UP1 UMOV UR36, UR4 ;  /* 0x0000000400241c82 */ /* 0x000fe20008000000 */
[----:B------:R-:W-:Y:S05]  /*25a0*/  BRA.U !UP0, `(.L_x_41) ;  /* 0x0000000108d47547 */ /* 0x000fea000b800000 */
[----:B------:R-:W2:Y:S01]  /*25b0*/  LDCU.128 UR16, c[0x0][0xb10] ;  /* 0x00016200ff1077ac */ /* 0x000ea20008000c00 */
[----:B------:R-:W3:Y:S01]  /*25c0*/  LDCU UR12, c[0x0][0xb20] ;  /* 0x00016400ff0c77ac */ /* 0x000ee20008000800 */
[----:B------:R-:W4:Y:S01]  /*25d0*/  LDCU UR20, c[0x0][0xb0c] ;  /* 0x00016180ff1477ac */ /* 0x000f220008000800 */
[----:B------:R-:W1:Y:S01]  /*25e0*/  LDCU.64 UR8, c[0x0][0xb28] ;  /* 0x00016500ff0877ac */ /* 0x000e620008000a00 */
[----:B------:R-:W-:Y:S02]  /*25f0*/  UISETP.NE.AND UP3, UPT, UR40, 0x1, UPT ;  /* 0x000000012800788c */ /* 0x000fe4000bf65270 */
[----:B--2---:R-:W-:Y:S02]  /*2600*/  UIMAD.WIDE.U32 UR10, UR38, UR19, URZ ;  /* 0x00000013260a72a5 */ /* 0x004fe4000f8e00ff */
[----:B------:R-:W-:Y:S02]  /*2610*/  UIMAD.WIDE.U32 UR4, UR39, UR16, URZ ;  /* 0x00000010270472a5 */ /* 0x000fe4000f8e00ff */
[----:B------:R-:W-:-:S02]  /*2620*/  UISETP.NE.AND UP0, UPT, UR18, 0x1, UPT ;  /* 0x000000011200788c */ /* 0x000fc4000bf05270 */
[----:B------:R-:W-:Y:S01]  /*2630*/  UIMAD.WIDE.U32 UR22, UR31, UR19, URZ ;  /* 0x000000131f1672a5 */ /* 0x000fe2000f8e00ff */
[----:B------:R-:W-:Y:S02]  /*2640*/  UMOV UR10, UR11 ;  /* 0x0000000b000a7c82 */ /* 0x000fe40008000000 */
[----:B------:R-:W-:Y:S01]  /*2650*/  UMOV UR4, UR5 ;  /* 0x0000000500047c82 */ /* 0x000fe20008000000 */
[----:B---3--:R-:W-:Y:S02]  /*2660*/  USHF.R.U32.HI UR10, URZ, UR12, UR10 ;  /* 0x0000000cff0a7299 */ /* 0x008fe4000801160a */
[----:B----4-:R-:W-:Y:S02]  /*2670*/  UISETP.NE.AND UP2, UPT, UR20, 0x1, UPT ;  /* 0x000000011400788c */ /* 0x010fe4000bf45270 */
[----:B------:R-:W-:Y:S02]  /*2680*/  USHF.R.U32.HI UR4, URZ, UR17, UR4 ;  /* 0x00000011ff047299 */ /* 0x000fe40008011604 */
[----:B------:R-:W-:-:S02]  /*2690*/  USEL UR5, UR38, UR10, !UP0 ;  /* 0x0000000a26057287 */ /* 0x000fc4000c000000 */
[----:B------:R-:W-:Y:S02]  /*26a0*/  USEL UR7, UR39, UR4, !UP2 ;  /* 0x0000000427077287 */ /* 0x000fe4000d000000 */
[----:B-1----:R-:W-:Y:S01]  /*26b0*/  UIMAD.WIDE.U32 UR10, UR5, UR8, URZ ;  /* 0x00000008050a72a5 */ /* 0x002fe2000f8e00ff */
[----:B------:R-:W-:Y:S01]  /*26c0*/  UMOV UR4, UR23 ;  /* 0x0000001700047c82 */ /* 0x000fe20008000000 */
[----:B------:R-:W-:Y:S02]  /*26d0*/  UIMAD.WIDE.U32 UR14, UR37, UR16, URZ ;  /* 0x00000010250e72a5 */ /* 0x000fe4000f8e00ff */
[----:B------:R-:W-:-:S03]  /*26e0*/  UIMAD.WIDE.U32 UR22, UR7, UR8, URZ ;  /* 0x00000008071672a5 */ /* 0x000fc6000f8e00ff */
[----:B------:R-:W-:Y:S01]  /*26f0*/  UMOV UR10, UR11 ;  /* 0x0000000b000a7c82 */ /* 0x000fe20008000000 */
[----:B------:R-:W-:Y:S02]  /*2700*/  USHF.R.U32.HI UR4, URZ, UR12, UR4 ;  /* 0x0000000cff047299 */ /* 0x000fe40008011604 */
[----:B------:R-:W-:Y:S01]  /*2710*/  @UP3 USHF.R.U32.HI UR5, URZ, UR9, UR10 ;  /* 0x00000009ff053299 */ /* 0x000fe2000801160a */
[----:B------:R-:W-:Y:S01]  /*2720*/  UMOV UR14, UR15 ;  /* 0x0000000f000e7c82 */ /* 0x000fe20008000000 */
[----:B------:R-:W-:Y:S01]  /*2730*/  UMOV UR22, UR23 ;  /* 0x0000001700167c82 */ /* 0x000fe20008000000 */
[----:B------:R-:W-:Y:S02]  /*2740*/  USHF.R.U32.HI UR17, URZ, UR17, UR14 ;  /* 0x00000011ff117299 */ /* 0x000fe4000801160e */
[----:B------:R-:W-:Y:S02]  /*2750*/  USEL UR4, UR31, UR4, !UP0 ;  /* 0x000000041f047287 */ /* 0x000fe4000c000000 */
[----:B------:R-:W-:-:S02]  /*2760*/  @UP3 USHF.R.U32.HI UR7, URZ, UR9, UR22 ;  /* 0x00000009ff073299 */ /* 0x000fc40008011616 */
[----:B------:R-:W-:Y:S02]  /*2770*/  UIMAD UR10, UR40, UR5, URZ ;  /* 0x00000005280a72a4 */ /* 0x000fe4000f8e02ff */
[----:B------:R-:W-:Y:S02]  /*2780*/  USEL UR5, UR37, UR17, !UP2 ;  /* 0x0000001125057287 */ /* 0x000fe4000d000000 */
[----:B------:R-:W-:Y:S02]  /*2790*/  UIMAD UR12, UR40, UR7, URZ ;  /* 0x00000007280c72a4 */ /* 0x000fe4000f8e02ff */
[----:B------:R-:W-:Y:S02]  /*27a0*/  UISETP.GE.AND UP0, UPT, UR4, UR10, UPT ;  /* 0x0000000a0400728c */ /* 0x000fe4000bf06270 */
[----:B------:R-:W-:Y:S02]  /*27b0*/  UIMAD.WIDE.U32 UR10, UR4, UR8, URZ ;  /* 0x00000008040a72a5 */ /* 0x000fe4000f8e00ff */
[----:B------:R-:W-:-:S02]  /*27c0*/  UISETP.GE.OR UP0, UPT, UR5, UR12, UP0 ;  /* 0x0000000c0500728c */ /* 0x000fc40008706670 */
        /* <DEDUP_REMOVED lines=19> */
.L_x_41:
[----:B------:R-:W2:Y:S02]  /*2900*/  LDCU UR4, c[0x0][0xb30] ;  /* 0x00016600ff0477ac */ /* 0x000ea40008000800 */
[----:B--2---:R-:W-:-:S09]  /*2910*/  UISETP.NE.AND UP0, UPT, UR4, 0x1, UPT ;  /* 0x000000010400788c */ /* 0x004fd2000bf05270 */
        /* <DEDUP_REMOVED lines=14> */
[----:B------:R-:W-:Y:S02]  /*2a00*/  UIADD3 UR7, UPT, UPT, UR5, -UR4, URZ ;  /* 0x8000000405077290 */ /* 0x000fe4000fffe0ff */
[----:B------:R-:W-:Y:S02]  /*2a10*/  UIADD3 UR4, UPT, UPT, -UR5, UR4, URZ ;  /* 0x0000000405047290 */ /* 0x000fe4000fffe1ff */
[----:B------:R-:W-:Y:S02]  /*2a20*/  UIMAD UR31, UR7, UR18, UR31 ;  /* 0x00000012071f72a4 */ /* 0x000fe4000f8e021f */
[----:B------:R-:W-:-:S12]  /*2a30*/  UIMAD UR37, UR4, UR10, UR37 ;  /* 0x0000000a042572a4 */ /* 0x000fd8000f8e0225 */
.L_x_42:
[----:B------:R-:W-:Y:S01]  /*2a40*/  VIADD R11, R11, 0x1 ;  /* 0x000000010b0b7836 */ /* 0x000fe20000000000 */
[----:B------:R-:W-:Y:S02]  /*2a50*/  R2UR UR5, R91 ;  /* 0x000000005b0572ca */ /* 0x000fe400000e0000 */
[----:B------:R-:W-:Y:S02]  /*2a60*/  R2UR UR4, R90 ;  /* 0x000000005a0472ca */ /* 0x000fe400000e0000 */
[C---:B------:R-:W-:Y:S02]  /*2a70*/  ISETP.NE.AND P0, PT, R11.reuse, 0x2, PT ;  /* 0x000000020b00780c */ /* 0x040fe40003f05270 */
[----:B------:R-:W-:Y:S02]  /*2a80*/  PLOP3.LUT P1, PT, PT, PT, PT, 0x80, 0x8 ;  /* 0x000000000008781c */ /* 0x000fe40003f2f070 */
[----:B------:R-:W-:Y:S02]  /*2a90*/  SEL R3, RZ, 0x1, P0 ;  /* 0x00000001ff037807 */ /* 0x000fe40000000000 */
[----:B------:R-:W-:-:S02]  /*2aa0*/  SEL R11, R11, RZ, P0 ;  /* 0x000000ff0b0b7207 */ /* 0x000fc40000000000 */
[----:B------:R-:W-:Y:S01]  /*2ab0*/  LOP3.LUT R10, R10, R3, RZ, 0x3c, !PT ;  /* 0x000000030a0a7212 */ /* 0x000fe200078e3cff */
[----:B------:R-:W-:Y:S02]  /*2ac0*/  UIADD3 UR25, UPT, UPT, UR37, UR5, URZ ;  /* 0x0000000525197290 */ /* 0x000fe4000fffe0ff */
[----:B------:R-:W-:Y:S01]  /*2ad0*/  UIADD3 UR32, UPT, UPT, UR31, UR4, URZ ;  /* 0x000000041f207290 */ /* 0x000fe2000fffe0ff */
[----:B------:R-:W-:Y:S11]  /*2ae0*/  BRA.U UP1, `(.L_x_43) ;  /* 0xfffffff101387547 */ /* 0x000ff6000b83ffff */
[----:B------:R-:W-:Y:S01]  /*2af0*/  UIADD3 UR13, UPT, UPT, UR13, 0x50, URZ ;  /* 0x000000500d0d7890 */ /* 0x000fe2000fffe0ff */
[----:B------:R-:W-:-:S03]  /*2b00*/  SHF.L.U32 R3, R12, 0x1f, RZ ;  /* 0x0000001f0c037819 */ /* 0x000fc600000006ff */
[----:B------:R-:W-:-:S09]  /*2b10*/  ULEA UR4, UR6, UR13, 0x3 ;  /* 0x0000000d06047291 */ /* 0x000fd2000f8e18ff */
[----:B------:R-:W2:Y:S02]  /*2b20*/  SYNCS.PHASECHK.TRANS64.TRYWAIT P0, [UR4], R3 ;  /* 0x00000003ff0075a7 */ /* 0x000ea40008001104 */
[----:B--2---:R-:W-:Y:S05]  /*2b30*/  @!P0 BRA `(.L_x_44) ;  /* 0x0000005c00708947 */ /* 0x004fea0003800000 */
.L_x_145:
[----:B------:R-:W-:-:S04]  /*2b40*/  UIADD3 UR4, UPT, UPT, UR6, 0x1, URZ ;  /* 0x0000000106047890 */ /* 0x000fc8000fffe0ff */
[----:B------:R-:W-:-:S04]  /*2b50*/  UISETP.NE.AND UP0, UPT, UR4, 0xa, UPT ;  /* 0x0000000a0400788c */ /* 0x000fc8000bf05270 */
[----:B------:R-:W-:Y:S02]  /*2b60*/  USEL UR6, URZ, 0x1, UP0 ;  /* 0x00000001ff067887 */ /* 0x000fe40008000000 */
[----:B------:R-:W-:-:S04]  /*2b70*/  USEL UR4, UR4, URZ, UP0 ;  /* 0x000000ff04047287 */ /* 0x000fc80008000000 */
[----:B------:R-:W-:Y:S01]  /*2b80*/  ULEA UR5, UR4, UR13, 0x3 ;  /* 0x0000000d04057291 */ /* 0x000fe2000f8e18ff */
[----:B------:R-:W-:-:S04]  /*2b90*/  LOP3.LUT R2, R12, UR6, RZ, 0x3c, !PT ;  /* 0x000000060c027c12 */ /* 0x000fc8000f8e3cff */
[----:B-1----:R-:W-:-:S04]  /*2ba0*/  SHF.L.U32 R3, R2, 0x1f, RZ ;  /* 0x0000001f02037819 */ /* 0x002fc800000006ff */
[----:B------:R-:W1:Y:S02]  /*2bb0*/  SYNCS.PHASECHK.TRANS64.TRYWAIT P0, [UR5], R3 ;  /* 0x00000003ff0075a7 */ /* 0x000e640008001105 */
[----:B-1----:R-:W-:Y:S05]  /*2bc0*/  @!P0 BRA `(.L_x_45) ;  /* 0x0000005c00648947 */ /* 0x002fea0003800000 */
.L_x_147:
        /* <DEDUP_REMOVED lines=9> */
.L_x_149:
        /* <DEDUP_REMOVED lines=9> */
.L_x_151:
        /* <DEDUP_REMOVED lines=9> */
.L_x_153:
        /* <DEDUP_REMOVED lines=9> */
.L_x_155:
        /* <DEDUP_REMOVED lines=9> */
.L_x_157:
        /* <DEDUP_REMOVED lines=9> */
.L_x_159:
        /* <DEDUP_REMOVED lines=9> */
.L_x_161:
[----:B------:R-:W-:-:S04]  /*2fc0*/  UIADD3 UR4, UPT, UPT, UR4, 0x1, URZ ;  /* 0x0000000104047890 */ /* 0x000fc8000fffe0ff */
[----:B------:R-:W-:-:S04]  /*2fd0*/  UISETP.NE.AND UP0, UPT, UR4, 0xa, UPT ;  /* 0x0000000a0400788c */ /* 0x000fc8000bf05270 */
[----:B------:R-:W-:Y:S02]  /*2fe0*/  USEL UR5, URZ, 0x1, UP0 ;  /* 0x00000001ff057887 */ /* 0x000fe40008000000 */
[----:B------:R-:W-:-:S04]  /*2ff0*/  USEL UR4, UR4, URZ, UP0 ;  /* 0x000000ff04047287 */ /* 0x000fc80008000000 */
[----:B------:R-:W-:Y:S01]  /*3000*/  ULEA UR4, UR4, UR13, 0x3 ;  /* 0x0000000d04047291 */ /* 0x000fe2000f8e18ff */
[----:B-1----:R-:W-:-:S04]  /*3010*/  LOP3.LUT R3, R2, UR5, RZ, 0x3c, !PT ;  /* 0x0000000502037c12 */ /* 0x002fc8000f8e3cff */
[----:B------:R-:W-:Y:S01]  /*3020*/  SHF.L.U32 R3, R3, 0x1f, RZ ;  /* 0x0000001f03037819 */ /* 0x000fe200000006ff */
[----:B------:R-:W-:-:S07]  /*3030*/  IMAD.U32 R0, RZ, RZ, UR4 ;  /* 0x00000004ff007e24 */ /* 0x000fce000f8e00ff */
.L_x_53:
[----:B-1----:R1:W2:Y:S02]  /*3040*/  SYNCS.PHASECHK.TRANS64.TRYWAIT P0, [R0+URZ], R3 ;  /* 0x00000003000075a7 */ /* 0x0022a400080011ff */
[----:B--2---:R-:W-:Y:S05]  /*3050*/  @!P0 NANOSLEEP.SYNCS 0x989680 ;  /* 0x009896800000895d */ /* 0x004fea0003900000 */
[----:B------:R-:W2:Y:S02]  /*3060*/  @!P0 SYNCS.PHASECHK.TRANS64 P0, [R0+URZ], R3 ;  /* 0x00000003000085a7 */ /* 0x000ea400080010ff */
[----:B--2---:R-:W-:Y:S05]  /*3070*/  @P0 EXIT ;  /* 0x000000000000094d */ /* 0x004fea0003800000 */
[----:B------:R-:W-:Y:S05]  /*3080*/  BRA `(.L_x_53) ;  /* 0xfffffffc00ec7947 */ /* 0x000fea000383ffff */
.L_x_23:
[----:B------:R-:W2:Y:S02]  /*3090*/  S2UR UR4, SR_CgaCtaId ;  /* 0x00000000000479c3 */ /* 0x000ea40000008800 */
[----:B--2---:R-:W-:-:S04]  /*30a0*/  UISETP.NE.AND UP0, UPT, UR4, URZ, UPT ;  /* 0x000000ff0400728c */ /* 0x004fc8000bf05270 */
[----:B------:R-:W-:-:S09]  /*30b0*/  UISETP.NE.OR UP0, UPT, UR22, 0x1, UP0 ;  /* 0x000000011600788c */ /* 0x000fd20008705670 */
[----:B------:R-:W-:Y:S05]  /*30c0*/  BRA.U UP0, `(.L_x_54) ;  /* 0x00000005004c7547 */ /* 0x000fea000b800000 */
[----:B------:R-:W2:Y:S01]  /*30d0*/  S2UR UR5, SR_CgaCtaId ;  /* 0x00000000000579c3 */ /* 0x000ea20000008800 */
[----:B------:R-:W-:Y:S01]  /*30e0*/  UMOV UR4, 0x400 ;  /* 0x0000040000047882 */ /* 0x000fe20000000000 */
[----:B------:R-:W-:Y:S01]  /*30f0*/  ISETP.GE.U32.AND P2, PT, R0, 0x8, PT ;  /* 0x000000080000780c */ /* 0x000fe20003f46070 */
[----:B------:R-:W-:Y:S01]  /*3100*/  IMAD.MOV.U32 R12, RZ, RZ, 0x1 ;  /* 0x00000001ff0c7424 */ /* 0x000fe200078e00ff */
[----:B------:R-:W-:Y:S02]  /*3110*/  CS2R R10, SRZ ;  /* 0x00000000000a7805 */ /* 0x000fe4000001ff00 */
[----:B------:R-:W-:Y:S01]  /*3120*/  CS2R R8, SRZ ;  /* 0x0000000000087805 */ /* 0x000fe2000001ff00 */
[----:B--2---:R-:W-:-:S03]  /*3130*/  ULEA UR6, UR5, UR4, 0x18 ;  /* 0x0000000405067291 */ /* 0x004fc6000f8ec0ff */
[----:B------:R-:W-:-:S09]  /*3140*/  UMOV UR5, URZ ;  /* 0x000000ff00057c82 */ /* 0x000fd20008000000 */
.L_x_58:
[----:B------:R-:W-:Y:S02]  /*3150*/  LEA R2, R8, UR6, 0x3 ;  /* 0x0000000608027c11 */ /* 0x000fe4000f8e18ff */
[----:B------:R-:W-:-:S03]  /*3160*/  SHF.L.U32 R5, R9, 0x1f, RZ ;  /* 0x0000001f09057819 */ /* 0x000fc600000006ff */
[----:B------:R-:W-:Y:S01]  /*3170*/  VIADD R4, R2, 0x150 ;  /* 0x0000015002047836 */ /* 0x000fe20000000000 */
[----:B------:R-:W2:Y:S02]  /*3180*/  SYNCS.PHASECHK.TRANS64.TRYWAIT P0, [R2+URZ+0x140], R5 ;  /* 0x00014005020075a7 */ /* 0x000ea400080011ff */
[----:B--2---:R-:W-:Y:S05]  /*3190*/  @!P0 BRA `(.L_x_55) ;  /* 0x0000005800b08947 */ /* 0x004fea0003800000 */
.L_x_162:
[----:B------:R-:W-:Y:S01]  /*31a0*/  ULEA UR4, UR5, UR6, 0x3 ;  /* 0x0000000605047291 */ /* 0x000fe2000f8e18ff */
[----:B------:R-:W-:Y:S02]  /*31b0*/  PRMT R4, RZ, 0x654, R4 ;  /* 0x00000654ff047816 */ /* 0x000fe40000000004 */
[----:B--2---:R-:W-:Y:S01]  /*31c0*/  SHF.L.U32 R5, R12, 0x1f, RZ ;  /* 0x0000001f0c057819 */ /* 0x004fe200000006ff */
[----:B------:R-:W-:Y:S01]  /*31d0*/  UIADD3 UR7, UPT, UPT, UR4, 0xe0, URZ ;  /* 0x000000e004077890 */ /* 0x000fe2000fffe0ff */
[----:B------:R2:W-:Y:S05]  /*31e0*/  SYNCS.ARRIVE.TRANS64.RED.A1T0 RZ, [R4+URZ], RZ ;  /* 0x000000ff04ff79a7 */ /* 0x0005ea00081004ff */
[----:B------:R-:W-:Y:S01]  /*31f0*/  IMAD.U32 R7, RZ, RZ, UR7 ;  /* 0x00000007ff077e24 */ /* 0x000fe2000f8e00ff */
[----:B------:R-:W3:Y:S04]  /*3200*/  SYNCS.PHASECHK.TRANS64.TRYWAIT P0, [UR4+0xf0], R5 ;  /* 0x0000f005ff0075a7 */ /* 0x000ee80008001104 */
[----:B------:R-:W-:Y:S01]  /*3210*/  PRMT R6, R0, 0x654, R7 ;  /* 0x0000065400067816 */ /* 0x000fe20000000007 */
[----:B--2---:R-:W-:Y:S01]  /*3220*/  @!P2 IMAD.MOV.U32 R4, RZ, RZ, 0x10 ;  /* 0x00000010ff04a424 */ /* 0x004fe200078e00ff */
[----:B---3--:R-:W-:Y:S06]  /*3230*/  @!P0 BRA `(.L_x_56) ;  /* 0x00000058009c8947 */ /* 0x008fec0003800000 */
.L_x_164:
[----:B------:R-:W-:Y:S01]  /*3240*/  ULEA UR8, UR5, UR6, 0x4 ;  /* 0x0000000605087291 */ /* 0x000fe2000f8e20ff */
[----:B------:R-:W-:Y:S01]  /*3250*/  SEL R3, R6, R3, !P2 ;  /* 0x0000000306037207 */ /* 0x000fe20005000000 */
[----:B------:R-:W-:Y:S01]  /*3260*/  UIADD3 UR9, UPT, UPT, UR4, 0xe0, URZ ;  /* 0x000000e004097890 */ /* 0x000fe2000fffe0ff */
[----:B--2---:R-:W-:Y:S01]  /*3270*/  LEA R2, R11, UR6, 0x3 ;  /* 0x000000060b027c11 */ /* 0x004fe2000f8e18ff */
[----:B------:R-:W-:Y:S01]  /*3280*/  UIADD3 UR8, UPT, UPT, UR8, 0x170, URZ ;  /* 0x0000017008087890 */ /* 0x000fe2000fffe0ff */
[----:B------:R-:W-:Y:S01]  /*3290*/  SHF.L.U32 R5, R10, 0x1f, RZ ;  /* 0x0000001f0a057819 */ /* 0x000fe200000006ff */
[----:B------:R2:W-:Y:S01]  /*32a0*/  @!P2 SYNCS.ARRIVE.TRANS64.RED RZ, [R3+URZ], R4 ;  /* 0x0000000403ffa9a7 */ /* 0x0005e200080004ff */
[----:B------:R-:W-:Y:S01]  /*32b0*/  UIADD3 UR4, UPT, UPT, UR5, 0x1, URZ ;  /* 0x0000000105047890 */ /* 0x000fe2000fffe0ff */
[----:B------:R-:W-:-:S03]  /*32c0*/  VIADD R8, R8, 0x1 ;  /* 0x0000000108087836 */ /* 0x000fc60000000000 */
[----:B------:R-:W-:Y:S02]  /*32d0*/  UISETP.NE.AND UP0, UPT, UR4, 0x2, UPT ;  /* 0x000000020400788c */ /* 0x000fe4000bf05270 */
[----:B------:R-:W-:Y:S06]  /*32e0*/  UGETNEXTWORKID.BROADCAST [UR8], [UR9] ;  /* 0x00000000080073ca */ /* 0x000fec0008000100 */
[----:B------:R-:W-:Y:S01]  /*32f0*/  USEL UR7, URZ, 0x1, UP0 ;  /* 0x00000001ff077887 */ /* 0x000fe20008000000 */
[----:B------:R-:W-:Y:S01]  /*3300*/  ISETP.NE.AND P0, PT, R8, 0x2, PT ;  /* 0x000000020800780c */ /* 0x000fe20003f05270 */
[----:B------:R-:W-:Y:S01]  /*3310*/  USEL UR5, UR4, URZ, UP0 ;  /* 0x000000ff04057287 */ /* 0x000fe20008000000 */
[----:B------:R-:W3:Y:S03]  /*3320*/  SYNCS.PHASECHK.TRANS64.TRYWAIT P1, [R2+URZ+0xe0], R5 ;  /* 0x0000e005020075a7 */ /* 0x000ee600080211ff */
[----:B------:R-:W-:Y:S01]  /*3330*/  LOP3.LUT R12, R12, UR7, RZ, 0x3c, !PT ;  /* 0x000000070c0c7c12 */ /* 0x000fe2000f8e3cff */
[----:B--23--:R-:W-:Y:S07]  /*3340*/  @!P1 BRA `(.L_x_57) ;  /* 0x0000005800709947 */ /* 0x00cfee0003800000 */
.L_x_165:
[C---:B------:R-:W-:Y:S01]  /*3350*/  LEA R4, R11.reuse, UR6, 0x4 ;  /* 0x000000060b047c11 */ /* 0x040fe2000f8e20ff */
[----:B--2---:R-:W-:Y:S01]  /*3360*/  VIADD R2, R2, 0xf0 ;  /* 0x000000f002027836 */ /* 0x004fe20000000000 */
[----:B------:R-:W-:Y:S01]  /*3370*/  SEL R8, R8, RZ, P0 ;  /* 0x000000ff08087207 */ /* 0x000fe20000000000 */
[----:B------:R-:W-:-:S03]  /*3380*/  VIADD R11, R11, 0x1 ;  /* 0x000000010b0b7836 */ /* 0x000fc60000000000 */
[----:B------:R-:W2:Y:S01]  /*3390*/  LDS.128 R4, [R4+0x170] ;  /* 0x0001700004047984 */ /* 0x000ea20000000c00 */
[----:B------:R-:W-:Y:S02]  /*33a0*/  PRMT R2, RZ, 0x654, R2 ;  /* 0x00000654ff027816 */ /* 0x000fe40000000002 */
[C---:B------:R-:W-:Y:S01]  /*33b0*/  ISETP.NE.AND P1, PT, R11.reuse, 0x2, PT ;  /* 0x000000020b00780c */ /* 0x040fe20003f25270 */
[----:B------:R-:W-:Y:S01]  /*33c0*/  @!PT LDS RZ, [RZ] ;  /* 0x00000000fffff984 */ /* 0x000fe20000000800 */
[----:B------:R-:W-:Y:S01]  /*33d0*/  @!PT LDS RZ, [RZ] ;  /* 0x00000000fffff984 */ /* 0x000fe20000000800 */
[----:B------:R-:W-:Y:S01]  /*33e0*/  @!PT LDS RZ, [RZ] ;  /* 0x00000000fffff984 */ /* 0x000fe20000000800 */
[----:B------:R-:W-:Y:S01]  /*33f0*/  @!PT LDS RZ, [RZ] ;  /* 0x00000000fffff984 */ /* 0x000fe20000000800 */
[----:B------:R3:W-:Y:S06]  /*3400*/  MEMBAR.ALL.CTA ;  /* 0x0000000000007992 */ /* 0x0007ec0000008000 */
[----:B---3--:R-:W3:Y:S01]  /*3410*/  FENCE.VIEW.ASYNC.S ;  /* 0x00000000000073c6 */ /* 0x008ee20000000000 */
[----:B------:R-:W-:Y:S01]  /*3420*/  SEL R11, R11, RZ, P1 ;  /* 0x000000ff0b0b7207 */ /* 0x000fe20000800000 */
[----:B---3--:R3:W-:Y:S01]  /*3430*/  SYNCS.ARRIVE.TRANS64.RED.A1T0 RZ, [R2+URZ], RZ ;  /* 0x000000ff02ff79a7 */ /* 0x0087e200081004ff */
[----:B--2---:R-:W-:-:S02]  /*3440*/  LOP3.LUT P3, RZ, R6, 0x1, RZ, 0xc0, !PT ;  /* 0x0000000106ff7812 */ /* 0x004fc4000786c0ff */
[----:B------:R-:W-:-:S04]  /*3450*/  SEL R5, RZ, 0x1, P1 ;  /* 0x00000001ff057807 */ /* 0x000fc80000800000 */
[----:B------:R-:W-:Y:S02]  /*3460*/  LOP3.LUT R10, R10, R5, RZ, 0x3c, !PT ;  /* 0x000000050a0a7212 */ /* 0x000fe400078e3cff */
[----:B---3--:R-:W-:-:S04]  /*3470*/  SEL R2, RZ, 0x1, P0 ;  /* 0x00000001ff027807 */ /* 0x008fc80000000000 */
[----:B------:R-:W-:Y:S01]  /*3480*/  LOP3.LUT R9, R9, R2, RZ, 0x3c, !PT ;  /* 0x0000000209097212 */ /* 0x000fe200078e3cff */
[----:B------:R-:W-:Y:S06]  /*3490*/  @P3 BRA `(.L_x_58) ;  /* 0xfffffffc002c3947 */ /* 0x000fec000383ffff */
[----:B------:R-:W-:Y:S01]  /*34a0*/  ULEA UR4, UR5, UR6, 0x3 ;  /* 0x0000000605047291 */ /* 0x000fe2000f8e18ff */
[----:B------:R-:W-:-:S08]  /*34b0*/  SHF.L.U32 R3, R12, 0x1f, RZ ;  /* 0x0000001f0c037819 */ /* 0x000fd000000006ff */
[----:B------:R-:W2:Y:S02]  /*34c0*/  SYNCS.PHASECHK.TRANS64 P0, [UR4+0xf0], R3 ;  /* 0x0000f003ff0075a7 */ /* 0x000ea40008001004 */
[----:B--2---:R-:W-:Y:S05]  /*34d0*/  @P0 BRA `(.L_x_59) ;  /* 0x0000000000080947 */ /* 0x004fea0003800000 */
[----:B------:R-:W2:Y:S02]  /*34e0*/  SYNCS.PHASECHK.TRANS64.TRYWAIT P0, [UR4+0xf0], R3 ;  /* 0x0000f003ff0075a7 */ /* 0x000ea40008001104 */
[----:B--2---:R-:W-:Y:S05]  /*34f0*/  @!P0 BRA `(.L_x_60) ;  /* 0x0000005800188947 */ /* 0x004fea0003800000 */
.L_x_59:
[----:B------:R-:W-:-:S04]  /*3500*/  UIADD3 UR7, UPT, UPT, UR5, 0x1, URZ ;  /* 0x0000000105077890 */ /* 0x000fc8000fffe0ff */
[----:B------:R-:W-:-:S04]  /*3510*/  UISETP.NE.AND UP0, UPT, UR7, 0x2, UPT ;  /* 0x000000020700788c */ /* 0x000fc8000bf05270 */
[----:B------:R-:W-:Y:S02]  /*3520*/  USEL UR8, URZ, 0x1, UP0 ;  /* 0x00000001ff087887 */ /* 0x000fe40008000000 */
[----:B------:R-:W-:-:S04]  /*3530*/  USEL UR7, UR7, URZ, UP0 ;  /* 0x000000ff07077287 */ /* 0x000fc80008000000 */
[----:B------:R-:W-:Y:S01]  /*3540*/  ULEA UR7, UR7, UR6, 0x3 ;  /* 0x0000000607077291 */ /* 0x000fe2000f8e18ff */
[----:B--2---:R-:W-:-:S04]  /*3550*/  LOP3.LUT R3, R12, UR8, RZ, 0x3c, !PT ;  /* 0x000000080c037c12 */ /* 0x004fc8000f8e3cff */
[----:B------:R-:W-:-:S04]  /*3560*/  SHF.L.U32 R0, R3, 0x1f, RZ ;  /* 0x0000001f03007819 */ /* 0x000fc800000006ff */
[----:B------:R-:W2:Y:S02]  /*3570*/  SYNCS.PHASECHK.TRANS64 P0, [UR7+0xf0], R0 ;  /* 0x0000f000ff0075a7 */ /* 0x000ea40008001007 */
[----:B-12---:R-:W-:Y:S05]  /*3580*/  @P0 EXIT ;  /* 0x000000000000094d */ /* 0x006fea0003800000 */
[----:B------:R-:W-:Y:S02]  /*3590*/  SHF.L.U32 R3, R3, 0x1f, RZ ;  /* 0x0000001f03037819 */ /* 0x000fe400000006ff */
[----:B------:R-:W-:-:S07]  /*35a0*/  MOV R0, UR7 ;  /* 0x0000000700007c02 */ /* 0x000fce0008000f00 */
.L_x_61:
[----:B-1----:R1:W2:Y:S02]  /*35b0*/  SYNCS.PHASECHK.TRANS64.TRYWAIT P0, [R0+URZ+0xf0], R3 ;  /* 0x0000f003000075a7 */ /* 0x0022a400080011ff */
[----:B--2---:R-:W-:Y:S05]  /*35c0*/  @!P0 NANOSLEEP.SYNCS 0x989680 ;  /* 0x009896800000895d */ /* 0x004fea0003900000 */
[----:B------:R-:W2:Y:S02]  /*35d0*/  @!P0 SYNCS.PHASECHK.TRANS64 P0, [R0+URZ+0xf0], R3 ;  /* 0x0000f003000085a7 */ /* 0x000ea400080010ff */
[----:B--2---:R-:W-:Y:S05]  /*35e0*/  @P0 EXIT ;  /* 0x000000000000094d */ /* 0x004fea0003800000 */
[----:B------:R-:W-:Y:S05]  /*35f0*/  BRA `(.L_x_61) ;  /* 0xfffffffc00ec7947 */ /* 0x000fea000383ffff */
.L_x_54:
[----:B------:R-:W-:Y:S05]  /*3600*/  BRA.U UP5, `(.L_x_62) ;  /* 0x0000001105dc7547 */ /* 0x000fea000b800000 */
[----:B------:R-:W2:Y:S01]  /*3610*/  S2UR UR7, SR_CgaCtaId ;  /* 0x00000000000779c3 */ /* 0x000ea20000008800 */
[----:B------:R-:W-:Y:S01]  /*3620*/  UMOV UR4, 0x40 ;  /* 0x0000004000047882 */ /* 0x000fe20000000000 */
[----:B------:R-:W-:Y:S01]  /*3630*/  NOP ;  /* 0x0000000000007918 */ /* 0x000fe20000000000 */
[----:B------:R-:W-:Y:S01]  /*3640*/  UMOV UR6, 0x400 ;  /* 0x0000040000067882 */ /* 0x000fe20000000000 */
[----:B--2---:R-:W-:Y:S02]  /*3650*/  ULEA UR5, UR7, UR4, 0x18 ;  /* 0x0000000407057291 */ /* 0x004fe4000f8ec0ff */
[----:B------:R-:W-:-:S07]  /*3660*/  ULEA UR6, UR7, UR6, 0x18 ;  /* 0x0000000607067291 */ /* 0x000fce000f8ec0ff */
[----:B------:R-:W2:Y:S02]  /*3670*/  LDS.U8 R0, [UR5+0x1c] ;  /* 0x00001c05ff007984 */ /* 0x000ea40008000000 */
[----:B--2---:R-:W-:-:S13]  /*3680*/  ISETP.NE.AND P0, PT, R0, RZ, PT ;  /* 0x000000ff0000720c */ /* 0x004fda0003f05270 */
[----:B------:R-:W-:Y:S05]  /*3690*/  @P0 BRA `(.L_x_63) ;  /* 0x0000000400080947 */ /* 0x000fea0003800000 */
[----:B------:R-:W-:Y:S02]  /*36a0*/  UISETP.NE.U32.AND UP1, UPT, UR46, 0x1, UPT ;  /* 0x000000012e00788c */ /* 0x000fe4000bf25070 */
[----:B------:R-:W-:-:S07]  /*36b0*/  UIADD3 UR7, UPT, UPT, UR5, 0x8, URZ ;  /* 0x0000000805077890 */ /* 0x000fce000fffe0ff */
[----:B------:R-:W-:Y:S05]  /*36c0*/  BRA.U !UP1, `(.L_x_64) ;  /* 0x00000001099c7547 */ /* 0x000fea000b800000 */
[----:B------:R-:W-:Y:S01]  /*36d0*/  ELECT P0, URZ, PT ;  /* 0x0000000000ff782f */ /* 0x000fe20003800000 */
[----:B------:R-:W-:-:S12]  /*36e0*/  BSSY B0, `(.L_x_64) ;  /* 0x0000025000007945 */ /* 0x000fd80003800000 */
[----:B------:R-:W-:Y:S05]  /*36f0*/  @!P0 BRA `(.L_x_65) ;  /* 0x00000000008c8947 */ /* 0x000fea0003800000 */
[----:B------:R-:W-:-:S05]  /*3700*/  UMOV UR4, 0x10 ;  /* 0x0000001000047882 */ /* 0x000fca0000000000 */
[----:B------:R-:W-:Y:S04]  /*3710*/  DEPBAR.LE SB2, 0x36 ;  /* 0x0000ad800000791a */ /* 0x000fe80000000000 */
[----:B------:R-:W2:Y:S02]  /*3720*/  UTCATOMSWS.2CTA.FIND_AND_SET.ALIGN UP0, UR4, UR4 ;  /* 0x00000004000475e3 */ /* 0x000ea40008200800 */
[----:B--2---:R-:W-:Y:S01]  /*3730*/  MOV R11, UR4 ;  /* 0x00000004000b7c02 */ /* 0x004fe20008000f00 */
[----:B------:R-:W-:Y:S06]  /*3740*/  BRA.U UP0, `(.L_x_66) ;  /* 0x0000000100187547 */ /* 0x000fec000b800000 */
.L_x_67:
[----:B------:R-:W-:Y:S05]  /*3750*/  NANOSLEEP 0x64 ;  /* 0x000000640000795d */ /* 0x000fea0003800000 */
[----:B------:R-:W-:-:S05]  /*3760*/  UMOV UR4, 0x10 ;  /* 0x0000001000047882 */ /* 0x000fca0000000000 */
[----:B------:R-:W-:Y:S04]  /*3770*/  DEPBAR.LE SB2, 0x36 ;  /* 0x0000ad800000791a */ /* 0x000fe80000000000 */
[----:B------:R-:W2:Y:S02]  /*3780*/  UTCATOMSWS.2CTA.FIND_AND_SET.ALIGN UP0, UR4, UR4 ;  /* 0x00000004000475e3 */ /* 0x000ea40008200800 */
[----:B--2---:R-:W-:Y:S01]  /*3790*/  MOV R11, UR4 ;  /* 0x00000004000b7c02 */ /* 0x004fe20008000f00 */
[----:B------:R-:W-:Y:S05]  /*37a0*/  BRA.U !UP0, `(.L_x_67) ;  /* 0xfffffffd08e87547 */ /* 0x000fea000b83ffff */
.L_x_66:
[----:B------:R-:W2:Y:S01]  /*37b0*/  LDS R7, [UR5+0x10] ;  /* 0x00001005ff077984 */ /* 0x000ea20008000800 */
[----:B------:R-:W-:Y:S01]  /*37c0*/  IMAD.U32 R5, RZ, RZ, UR6 ;  /* 0x00000006ff057e24 */ /* 0x000fe2000f8e00ff */
[----:B------:R-:W-:-:S03]  /*37d0*/  MOV R4, UR45 ;  /* 0x0000002d00047c02 */ /* 0x000fc60008000f00 */
[----:B------:R-:W-:Y:S01]  /*37e0*/  VIADD R5, R5, 0x190 ;  /* 0x0000019005057836 */ /* 0x000fe20000000000 */
[----:B--2---:R-:W-:-:S04]  /*37f0*/  SHF.L.U32 R7, R7, 0x1f, RZ ;  /* 0x0000001f07077819 */ /* 0x004fc800000006ff */
[----:B------:R-:W2:Y:S02]  /*3800*/  SYNCS.PHASECHK.TRANS64.TRYWAIT P0, [UR5+0x8], R7 ;  /* 0x00000807ff0075a7 */ /* 0x000ea40008001105 */
[----:B--2---:R-:W-:Y:S05]  /*3810*/  @P0 BRA `(.L_x_68) ;  /* 0x0000000000080947 */ /* 0x004fea0003800000 */
[----:B------:R-:W2:Y:S02]  /*3820*/  SYNCS.PHASECHK.TRANS64.TRYWAIT P0, [UR5+0x8], R7 ;  /* 0x00000807ff0075a7 */ /* 0x000ea40008001105 */
[----:B--2---:R-:W-:Y:S05]  /*3830*/  @!P0 BRA `(.L_x_69) ;  /* 0x0000005400608947 */ /* 0x004fea0003800000 */
.L_x_68:
[----:B--2---:R-:W-:Y:S01]  /*3840*/  HFMA2 R0, -RZ, RZ, 0, 5.9604644775390625e-08 ;  /* 0x00000001ff007431 */ /* 0x004fe200000001ff */
[----:B------:R-:W-:Y:S01]  /*3850*/  UPRMT UR4, UR45, 0x654, UR7 ;  /* 0x000006542d047896 */ /* 0x000fe20008000007 */
[----:B------:R-:W-:Y:S01]  /*3860*/  IMAD.MOV.U32 R8, RZ, RZ, 0xffff ;  /* 0x0000ffffff087424 */ /* 0x000fe200078e00ff */
[----:B------:R-:W-:Y:S01]  /*3870*/  PRMT R4, R4, 0x654, R5 ;  /* 0x0000065404047816 */ /* 0x000fe20000000005 */
[----:B------:R-:W-:Y:S02]  /*3880*/  IMAD.MOV.U32 R6, RZ, RZ, 0x4 ;  /* 0x00000004ff067424 */ /* 0x000fe400078e00ff */
[----:B------:R-:W-:Y:S01]  /*3890*/  IMAD.SHL.U32 R9, R11, 0x20, RZ ;  /* 0x000000200b097824 */ /* 0x000fe200078e00ff */
[----:B------:R-:W-:Y:S02]  /*38a0*/  MOV R5, UR4 ;  /* 0x0000000400057c02 */ /* 0x000fe40008000f00 */
[-C--:B------:R-:W-:Y:S01]  /*38b0*/  SHF.L.U32 R8, R8, R11.reuse, RZ ;  /* 0x0000000b08087219 */ /* 0x080fe200000006ff */
[----:B------:R2:W-:Y:S01]  /*38c0*/  SYNCS.ARRIVE.TRANS64.RED RZ, [UR4], R6 ;  /* 0x00000006ffff79a7 */ /* 0x0005e20008000404 */
[----:B------:R-:W-:Y:S01]  /*38d0*/  SHF.L.U32 R7, R0, R11, RZ ;  /* 0x0000000b00077219 */ /* 0x000fe200000006ff */
[----:B------:R2:W-:Y:S04]  /*38e0*/  STS [UR6+0x190], R9 ;  /* 0x00019009ff007988 */ /* 0x0005e80008000806 */
[----:B------:R2:W-:Y:S04]  /*38f0*/  STAS [R4.64], R11 ;  /* 0x0000000b04007dbd */ /* 0x0005e8000c0008ff */
[----:B------:R2:W-:Y:S04]  /*3900*/  ATOMS.OR RZ, [UR5+0x14], R8 ;  /* 0x00001408ffff798c */ /* 0x0005e8000b000005 */
[----:B------:R2:W-:Y:S04]  /*3910*/  ATOMS.OR RZ, [UR5+0x18], R7 ;  /* 0x00001807ffff798c */ /* 0x0005e8000b000005 */
[----:B------:R2:W-:Y:S02]  /*3920*/  ATOMS.XOR RZ, [UR5+0x10], R0 ;  /* 0x00001000ffff798c */ /* 0x0005e4000b800005 */
.L_x_65:
[----:B-1----:R-:W-:Y:S05]  /*3930*/  BSYNC B0 ;  /* 0x0000000000007941 */ /* 0x002fea0003800000 */
.L_x_64:
[----:B------:R-:W-:Y:S05]  /*3940*/  BRA.U UP1, `(.L_x_70) ;  /* 0x00000001016c7547 */ /* 0x000fea000b800000 */
[----:B------:R-:W-:-:S03]  /*3950*/  UMOV UR4, 0xffffffff ;  /* 0xffffffff00047882 */ /* 0x000fc60000000000 */
[----:B------:R-:W-:Y:S05]  /*3960*/  BRA.DIV UR4, `(.L_x_71) ;  /* 0x00000056042c7947 */ /* 0x000fea000b800000 */
[----:B------:R-:W-:-:S13]  /*3970*/  ELECT P0, URZ, PT ;  /* 0x0000000000ff782f */ /* 0x000fda0003800000 */
.L_x_169:
[----:B------:R-:W-:Y:S05]  /*3980*/  @!P0 BRA `(.L_x_70) ;  /* 0x00000000005c8947 */ /* 0x000fea0003800000 */
[----:B--2---:R-:W2:Y:S02]  /*3990*/  LDS R5, [UR5+0x10] ;  /* 0x00001005ff057984 */ /* 0x004ea40008000800 */
[----:B--2---:R-:W-:-:S04]  /*39a0*/  SHF.L.U32 R5, R5, 0x1f, RZ ;  /* 0x0000001f05057819 */ /* 0x004fc800000006ff */
[----:B------:R-:W2:Y:S02]  /*39b0*/  SYNCS.PHASECHK.TRANS64.TRYWAIT P0, [UR5+0x8], R5 ;  /* 0x00000805ff0075a7 */ /* 0x000ea40008001105 */
[----:B--2---:R-:W-:Y:S05]  /*39c0*/  @P0 BRA `(.L_x_72) ;  /* 0x0000000000080947 */ /* 0x004fea0003800000 */
[----:B------:R-:W2:Y:S02]  /*39d0*/  SYNCS.PHASECHK.TRANS64.TRYWAIT P0, [UR5+0x8], R5 ;  /* 0x00000805ff0075a7 */ /* 0x000ea40008001105 */
[----:B--2---:R-:W-:Y:S05]  /*39e0*/  @!P0 BRA `(.L_x_73) ;  /* 0x0000005400308947 */ /* 0x004fea0003800000 */
.L_x_72:
[----:B------:R-:W3:Y:S01]  /*39f0*/  LDS R7, [UR6+0x190] ;  /* 0x00019006ff077984 */ /* 0x000ee20008000800 */
[----:B--2---:R-:W-:Y:S02]  /*3a00*/  HFMA2 R0, -RZ, RZ, 0, 5.9604644775390625e-08 ;  /* 0x00000001ff007431 */ /* 0x004fe400000001ff */
[----:B------:R-:W-:Y:S01]  /*3a10*/  IMAD.MOV.U32 R4, RZ, RZ, 0xffff ;  /* 0x0000ffffff047424 */ /* 0x000fe200078e00ff */
[----:B------:R-:W-:Y:S01]  /*3a20*/  UPRMT UR4, UR45, 0x654, UR7 ;  /* 0x000006542d047896 */ /* 0x000fe20008000007 */
[----:B---3--:R-:W-:-:S03]  /*3a30*/  IMAD.SHL.U32 R5, R7, 0x20, RZ ;  /* 0x0000002007057824 */ /* 0x008fc600078e00ff */
[-C--:B------:R-:W-:Y:S02]  /*3a40*/  SHF.L.U32 R4, R4, R7.reuse, RZ ;  /* 0x0000000704047219 */ /* 0x080fe400000006ff */
[----:B------:R-:W-:Y:S01]  /*3a50*/  SHF.L.U32 R7, R0, R7, RZ ;  /* 0x0000000700077219 */ /* 0x000fe200000006ff */
[----:B------:R3:W-:Y:S04]  /*3a60*/  STS [UR6+0x190], R5 ;  /* 0x00019005ff007988 */ /* 0x0007e80008000806 */
[----:B------:R3:W-:Y:S04]  /*3a70*/  ATOMS.OR RZ, [UR5+0x14], R4 ;  /* 0x00001404ffff798c */ /* 0x0007e8000b000005 */
[----:B------:R3:W-:Y:S01]  /*3a80*/  ATOMS.OR RZ, [UR5+0x18], R7 ;  /* 0x00001807ffff798c */ /* 0x0007e2000b000005 */
[----:B------:R-:W-:Y:S03]  /*3a90*/  SYNCS.ARRIVE.TRANS64.RED.A1T0 RZ, [UR4], RZ ;  /* 0x000000ffffff79a7 */ /* 0x000fe60008100404 */
[----:B------:R3:W-:Y:S01]  /*3aa0*/  ATOMS.XOR RZ, [UR5+0x10], R0 ;  /* 0x00001000ffff798c */ /* 0x0007e2000b800005 */
[----:B------:R-:W-:Y:S05]  /*3ab0*/  BRA `(.L_x_70) ;  /* 0x0000000000107947 */ /* 0x000fea0003800000 */
.L_x_63:
[----:B------:R-:W-:Y:S02]  /*3ac0*/  MOV R0, 0xffffffff ;  /* 0xffffffff00007802 */ /* 0x000fe40000000f00 */
[----:B------:R-:W-:-:S03]  /*3ad0*/  MOV R4, 0x3b00 ;  /* 0x00003b0000047802 */ /* 0x000fc60000000f00 */
[----:B------:R2:W-:Y:S04]  /*3ae0*/  STS [UR6+0x190], R0 ;  /* 0x00019000ff007988 */ /* 0x0005e80008000806 */
[----:B-12--5:R-:W-:Y:S05]  /*3af0*/  CALL.REL.NOINC `($__internal_1_$__cuda_sm10x_tcgen05_guardrail_trap_phase_invalid_during_alloc) ;  /* 0x0000005800907944 */ /* 0x026fea0003c00000 */
.L_x_70:
[----:B------:R-:W-:Y:S05]  /*3b00*/  WARPSYNC.ALL ;  /* 0x0000000000007948 */ /* 0x000fea0003800000 */
[----:B------:R-:W4:Y:S01]  /*3b10*/  S2UR UR4, SR_CgaCtaId ;  /* 0x00000000000479c3 */ /* 0x000f220000008800 */
[----:B------:R-:W-:Y:S01]  /*3b20*/  UMOV UR26, 0x400 ;  /* 0x00000400001a7882 */ /* 0x000fe20000000000 */
[----:B------:R-:W-:-:S06]  /*3b30*/  NOP ;  /* 0x0000000000007918 */ /* 0x000fcc0000000000 */
[----:B------:R-:W-:Y:S06]  /*3b40*/  BAR.ARV 0x6, 0xa0 ;  /* 0x0182800000007b1d */ /* 0x000fec0000002000 */
[----:B------:R-:W1:Y:S01]  /*3b50*/  LDCU UR6, c[0x0][0x38c] ;  /* 0x00007180ff0677ac */ /* 0x000e620008000800 */
[----:B------:R-:W-:Y:S01]  /*3b60*/  LOP3.LUT R3, R3, 0xffff, RZ, 0xc0, !PT ;  /* 0x0000ffff03037812 */ /* 0x000fe200078ec0ff */
[----:B--2---:R-:W-:Y:S01]  /*3b70*/  IMAD.MOV.U32 R9, RZ, RZ, 0x1 ;  /* 0x00000001ff097424 */ /* 0x004fe200078e00ff */
[----:B------:R-:W-:Y:S01]  /*3b80*/  LOP3.LUT R2, R2, 0xffff, RZ, 0xc0, !PT ;  /* 0x0000ffff02027812 */ /* 0x000fe200078ec0ff */
[----:B------:R-:W-:Y:S01]  /*3b90*/  IMAD.MOV.U32 R8, RZ, RZ, RZ ;  /* 0x000000ffff087224 */ /* 0x000fe200078e00ff */
[----:B------:R-:W-:Y:S01]  /*3ba0*/  R2UR UR28, R3 ;  /* 0x00000000031c72ca */ /* 0x000fe200000e0000 */
[----:B------:R-:W-:Y:S01]  /*3bb0*/  UMOV UR32, URZ ;  /* 0x000000ff00207c82 */ /* 0x000fe20008000000 */
[----:B------:R-:W-:-:S02]  /*3bc0*/  R2UR UR42, R2 ;  /* 0x00000000022a72ca */ /* 0x000fc400000e0000 */
[----:B------:R-:W-:Y:S01]  /*3bd0*/  CS2R R2, SRZ ;  /* 0x0000000000027805 */ /* 0x000fe2000001ff00 */
[----:B------:R-:W-:Y:S01]  /*3be0*/  UMOV UR23, URZ ;  /* 0x000000ff00177c82 */ /* 0x000fe20008000000 */
[----:B----4-:R-:W-:Y:S01]  /*3bf0*/  ULEA UR26, UR4, UR26, 0x18 ;  /* 0x0000001a041a7291 */ /* 0x010fe2000f8ec0ff */
[----:B------:R-:W-:Y:S01]  /*3c00*/  UMOV UR22, URZ ;  /* 0x000000ff00167c82 */ /* 0x000fe20008000000 */
[----:B------:R-:W-:Y:S02]  /*3c10*/  UISETP.NE.AND UP3, UPT, UR46, URZ, UPT ;  /* 0x000000ff2e00728c */ /* 0x000fe4000bf65270 */
[----:B------:R-:W-:Y:S02]  /*3c20*/  UIADD3 UR5, UPT, UPT, UR26, 0x6400, URZ ;  /* 0x000064001a057890 */ /* 0x000fe4000fffe0ff */
[----:B------:R-:W-:-:S03]  /*3c30*/  UIADD3 UR4, UPT, UPT, UR26, 0x2e400, URZ ;  /* 0x0002e4001a047890 */ /* 0x000fc6000fffe0ff */
[----:B---3--:R-:W2:Y:S01]  /*3c40*/  LDS R0, [UR26+0x190] ;  /* 0x0001901aff007984 */ /* 0x008ea20008000800 */
[----:B-1----:R-:W-:Y:S02]  /*3c50*/  UIADD3 UR6, UPT, UPT, UR6, 0x3f, URZ ;  /* 0x0000003f06067890 */ /* 0x002fe4000fffe0ff */
[----:B------:R-:W-:Y:S02]  /*3c60*/  USHF.R.U32.HI UR5, URZ, 0x4, UR5 ;  /* 0x00000004ff057899 */ /* 0x000fe40008011605 */
[----:B------:R-:W-:Y:S02]  /*3c70*/  USHF.R.S32.HI UR33, URZ, 0x1f, UR6 ;  /* 0x0000001fff217899 */ /* 0x000fe40008011406 */
[----:B------:R-:W-:Y:S02]  /*3c80*/  USHF.R.U32.HI UR4, URZ, 0x4, UR4 ;  /* 0x00000004ff047899 */ /* 0x000fe40008011604 */
[----:B------:R-:W-:Y:S02]  /*3c90*/  ULEA.HI UR33, UR33, UR6, URZ, 0x6 ;  /* 0x0000000621217291 */ /* 0x000fe4000f8f30ff */
[----:B------:R-:W-:-:S02]  /*3ca0*/  ULOP3.LUT UR5, UR5, 0x3fff, URZ, 0xc0, !UPT ;  /* 0x00003fff05057892 */ /* 0x000fc4000f8ec0ff */
[----:B------:R-:W-:Y:S02]  /*3cb0*/  USHF.R.S32.HI UR33, URZ, 0x6, UR33 ;  /* 0x00000006ff217899 */ /* 0x000fe40008011421 */
[----:B------:R-:W-:Y:S02]  /*3cc0*/  ULOP3.LUT UR30, UR4, 0x3fff, URZ, 0xc0, !UPT ;  /* 0x00003fff041e7892 */ /* 0x000fe4000f8ec0ff */
[----:B------:R-:W-:Y:S01]  /*3cd0*/  UISETP.LT.AND UP0, UPT, UR33, 0x1, UPT ;  /* 0x000000012100788c */ /* 0x000fe2000bf01270 */
[----:B------:R-:W-:Y:S01]  /*3ce0*/  UMOV UR40, 0x0 ;  /* 0x0000000000287882 */ /* 0x000fe20000000000 */
[----:B------:R-:W-:Y:S01]  /*3cf0*/  UMOV UR41, 0x10100490 ;  /* 0x1010049000297882 */ /* 0x000fe20000000000 */
[----:B------:R-:W-:Y:S02]  /*3d00*/  ULOP3.LUT UR29, UR5, 0x10000, URZ, 0xfc, !UPT ;  /* 0x00010000051d7892 */ /* 0x000fe4000f8efcff */
[----:B------:R-:W-:Y:S02]  /*3d10*/  ULOP3.LUT UR30, UR30, 0x10000, URZ, 0xfc, !UPT ;  /* 0x000100001e1e7892 */ /* 0x000fe4000f8efcff */
[----:B------:R-:W-:Y:S01]  /*3d20*/  USEL UR43, UR33, 0x1, !UP0 ;  /* 0x00000001212b7887 */ /* 0x000fe2000c000000 */
[----:B------:R-:W-:Y:S01]  /*3d30*/  UMOV UR38, 0x0 ;  /* 0x0000000000267882 */ /* 0x000fe20000000000 */
[----:B------:R-:W-:Y:S01]  /*3d40*/  UMOV UR39, 0x10100490 ;  /* 0x1010049000277882 */ /* 0x000fe20000000000 */
[----:B------:R-:W-:Y:S01]  /*3d50*/  UMOV UR36, 0x0 ;  /* 0x0000000000247882 */ /* 0x000fe20000000000 */
[----:B------:R-:W-:Y:S01]  /*3d60*/  UMOV UR37, 0x10100490 ;  /* 0x1010049000257882 */ /* 0x000fe20000000000 */
[----:B------:R-:W-:Y:S01]  /*3d70*/  UMOV UR34, 0x0 ;  /* 0x0000000000227882 */ /* 0x000fe20000000000 */
[----:B------:R-:W-:Y:S01]  /*3d80*/  UMOV UR35, 0x10100490 ;  /* 0x1010049000237882 */ /* 0x000fe20000000000 */
[----:B--2---:R-:W-:-:S15]  /*3d90*/  R2UR UR44, R0 ;  /* 0x00000000002c72ca */ /* 0x004fde00000e0000 */
.L_x_81:
[C---:B------:R-:W-:Y:S02]  /*3da0*/  LEA R0, R8.reuse, UR26, 0x3 ;  /* 0x0000001a08007c11 */ /* 0x040fe4000f8e18ff */
[----:B------:R-:W-:Y:S02]  /*3db0*/  SHF.L.U32 R5, R3, 0x1f, RZ ;  /* 0x0000001f03057819 */ /* 0x000fe400000006ff */
[----:B------:R-:W-:Y:S02]  /*3dc0*/  LEA R4, R8, UR26, 0x4 ;  /* 0x0000001a08047c11 */ /* 0x000fe4000f8e20ff */
[----:B------:R-:W1:Y:S02]  /*3dd0*/  SYNCS.PHASECHK.TRANS64.TRYWAIT P0, [R0+URZ+0xe0], R5 ;  /* 0x0000e005000075a7 */ /* 0x000e6400080011ff */
[----:B-1-3--:R-:W-:Y:S05]  /*3de0*/  @!P0 BRA `(.L_x_74) ;  /* 0x0000005000488947 */ /* 0x00afea0003800000 */
.L_x_170:
[----:B-1----:R-:W1:Y:S01]  /*3df0*/  LDS.128 R4, [R4+0x170] ;  /* 0x0001700004047984 */ /* 0x002e620000000c00 */
[----:B------:R-:W-:Y:S02]  /*3e00*/  VIADD R0, R0, 0xf0 ;  /* 0x000000f000007836 */ /* 0x000fe40000000000 */
[----:B------:R-:W-:Y:S01]  /*3e10*/  VIADD R8, R8, 0x1 ;  /* 0x0000000108087836 */ /* 0x000fe20000000000 */
[----:B------:R-:W-:Y:S01]  /*3e20*/  @!PT LDS RZ, [RZ] ;  /* 0x00000000fffff984 */ /* 0x000fe20000000800 */
[----:B------:R-:W-:Y:S01]  /*3e30*/  @!PT LDS RZ, [RZ] ;  /* 0x00000000fffff984 */ /* 0x000fe20000000800 */
[----:B------:R-:W-:Y:S01]  /*3e40*/  @!PT LDS RZ, [RZ] ;  /* 0x00000000fffff984 */ /* 0x000fe20000000800 */
[----:B------:R-:W-:Y:S01]  /*3e50*/  @!PT LDS RZ, [RZ] ;  /* 0x00000000fffff984 */ /* 0x000fe20000000800 */
[----:B------:R2:W-:Y:S06]  /*3e60*/  MEMBAR.ALL.CTA ;  /* 0x0000000000007992 */ /* 0x0005ec0000008000 */
[----:B--2---:R-:W2:Y:S01]  /*3e70*/  FENCE.VIEW.ASYNC.S ;  /* 0x00000000000073c6 */ /* 0x004ea20000000000 */
[----:B------:R-:W-:-:S04]  /*3e80*/  PRMT R0, RZ, 0x654, R0 ;  /* 0x00000654ff007816 */ /* 0x000fc80000000000 */
[----:B--2---:R2:W-:Y:S01]  /*3e90*/  SYNCS.ARRIVE.TRANS64.RED.A1T0 RZ, [R0+URZ], RZ ;  /* 0x000000ff00ff79a7 */ /* 0x0045e200081004ff */
[----:B-1----:R-:W-:Y:S01]  /*3ea0*/  LOP3.LUT P1, RZ, R6, 0x1, RZ, 0xc0, !PT ;  /* 0x0000000106ff7812 */ /* 0x002fe2000782c0ff */
[----:B--2---:R-:W-:-:S12]  /*3eb0*/  BRA.U UP3, `(.L_x_75) ;  /* 0x0000000503087547 */ /* 0x004fd8000b800000 */
[----:B------:R-:W1:Y:S01]  /*3ec0*/  LDCU UR4, c[0x0][0x38c] ;  /* 0x00007180ff0477ac */ /* 0x000e620008000800 */
[----:B------:R-:W-:Y:S02]  /*3ed0*/  PLOP3.LUT P2, PT, PT, PT, PT, 0x80, 0x8 ;  /* 0x000000000008781c */ /* 0x000fe40003f4f070 */
[----:B------:R-:W-:Y:S01]  /*3ee0*/  SHF.L.U32 R5, R9, 0x1f, RZ ;  /* 0x0000001f09057819 */ /* 0x000fe200000006ff */
[----:B------:R-:W-:Y:S02]  /*3ef0*/  ULEA UR31, UR32, UR26, 0x3 ;  /* 0x0000001a201f7291 */ /* 0x000fe4000f8e18ff */
[----:B------:R-:W-:Y:S02]  /*3f00*/  ULEA UR11, UR32, UR44, 0x6 ;  /* 0x0000002c200b7291 */ /* 0x000fe4000f8e30ff */
[----:B-1----:R-:W-:-:S06]  /*3f10*/  UISETP.GE.AND UP0, UPT, UR4, 0x1, UPT ;  /* 0x000000010400788c */ /* 0x002fcc000bf06270 */
[----:B------:R-:W-:-:S05]  /*3f20*/  PLOP3.LUT P0, PT, PT, PT, UP0, 0x80, 0x8 ;  /* 0x000000000008781c */ /* 0x000fca0003f0f008 */
[----:B------:R-:W-:-:S08]  /*3f30*/  @UP0 ULEA UR4, UR23, UR26, 0x3 ;  /* 0x0000001a17040291 */ /* 0x000fd0000f8e18ff */
[----:B------:R-:W-:-:S04]  /*3f40*/  @P0 SHF.L.U32 R0, R2, 0x1f, RZ ;  /* 0x0000001f02000819 */ /* 0x000fc800000006ff */
[----:B------:R1:W2:Y:S01]  /*3f50*/  @P0 SYNCS.PHASECHK.TRANS64.TRYWAIT P2, [UR4], R0 ;  /* 0x00000000ff0005a7 */ /* 0x0002a20008041104 */
[----:B------:R-:W3:Y:S02]  /*3f60*/  SYNCS.PHASECHK.TRANS64.TRYWAIT P0, [UR31+0x120], R5 ;  /* 0x00012005ff0075a7 */ /* 0x000ee4000800111f */
[----:B-123--:R-:W-:Y:S05]  /*3f70*/  @!P0 BRA `(.L_x_76) ;  /* 0x0000004c00f88947 */ /* 0x00efea0003800000 */
.L_x_172:
[----:B------:R-:W-:Y:S01]  /*3f80*/  UMOV UR27, UR22 ;  /* 0x00000016001b7c82 */ /* 0x000fe20008000000 */
[----:B------:R-:W-:Y:S05]  /*3f90*/  BRA.U !UP0, `(.L_x_77) ;  /* 0x0000000108c07547 */ /* 0x000fea000b800000 */
[----:B------:R-:W-:Y:S02]  /*3fa0*/  UIADD3 UR27, UPT, UPT, UR43, UR22, URZ ;  /* 0x000000162b1b7290 */ /* 0x000fe4000fffe0ff */
[----:B------:R-:W-:Y:S01]  /*3fb0*/  UPLOP3.LUT UP2, UPT, UPT, UPT, UPT, 0x40, 0x4 ;  /* 0x000000000004789c */ /* 0x000fe20003f4e870 */
[----:B------:R-:W-:Y:S01]  /*3fc0*/  UMOV UR24, UR33 ;  /* 0x0000002100187c82 */ /* 0x000fe20008000000 */
[----:B------:R-:W-:-:S09]  /*3fd0*/  UMOV UR10, UR23 ;  /* 0x00000017000a7c82 */ /* 0x000fd20008000000 */
.L_x_80:
[----:B--2---:R-:W-:Y:S01]  /*3fe0*/  ULEA UR5, UR10, UR26, 0x3 ;  /* 0x0000001a0a057291 */ /* 0x004fe2000f8e18ff */
[----:B---3--:R-:W-:Y:S11]  /*3ff0*/  @P2 BRA `(.L_x_78) ;  /* 0x00000000000c2947 */ /* 0x008ff60003800000 */
[----:B-1----:R-:W-:Y:S04]  /*4000*/  SHF.L.U32 R5, R2, 0x1f, RZ ;  /* 0x0000001f02057819 */ /* 0x002fe800000006ff */
[----:B------:R-:W1:Y:S02]  /*4010*/  SYNCS.PHASECHK.TRANS64.TRYWAIT P0, [UR5], R5 ;  /* 0x00000005ff0075a7 */ /* 0x000e640008001105 */
[----:B-1----:R-:W-:Y:S05]  /*4020*/  @!P0 BRA `(.L_x_79) ;  /* 0x0000004c00e48947 */ /* 0x002fea0003800000 */
.L_x_78:
[----:B------:R-:W-:Y:S01]  /*4030*/  UISETP.NE.AND UP0, UPT, UR24, 0x1, UPT ;  /* 0x000000011800788c */ /* 0x000fe2000bf05270 */
[----:B------:R-:W-:Y:S01]  /*4040*/  PLOP3.LUT P2, PT, PT, PT, PT, 0x80, 0x8 ;  /* 0x000000000008781c */ /* 0x000fe20003f4f070 */
[----:B------:R-:W-:Y:S02]  /*4050*/  UIADD3 UR4, UPT, UPT, UR10, 0x1, URZ ;  /* 0x000000010a047890 */ /* 0x000fe4000fffe0ff */
[----:B------:R-:W-:Y:S02]  /*4060*/  UIADD3 UR25, UPT, UPT, UR5, 0x50, URZ ;  /* 0x0000005005197890 */ /* 0x000fe4000fffe0ff */
[----:B------:R-:W-:Y:S01]  /*4070*/  UISETP.NE.AND UP1, UPT, UR4, 0xa, UPT ;  /* 0x0000000a0400788c */ /* 0x000fe2000bf25270 */
[----:B------:R-:W-:Y:S01]  /*4080*/  PLOP3.LUT P0, PT, PT, PT, UP0, 0x80, 0x8 ;  /* 0x000000000008781c */ /* 0x000fe20003f0f008 */
[----:B------:R-:W-:Y:S02]  /*4090*/  UIADD3 UR22, UPT, UPT, UR22, 0x1, URZ ;  /* 0x0000000116167890 */ /* 0x000fe4000fffe0ff */
[----:B------:R-:W-:Y:S02]  /*40a0*/  USEL UR6, URZ, 0x1, UP1 ;  /* 0x00000001ff067887 */ /* 0x000fe40008800000 */
[----:B------:R-:W-:Y:S02]  /*40b0*/  USEL UR23, UR4, URZ, UP1 ;  /* 0x000000ff04177287 */ /* 0x000fe40008800000 */
[----:B------:R-:W-:Y:S02]  /*40c0*/  UIADD3 UR24, UPT, UPT, UR24, -0x1, URZ ;  /* 0xffffffff18187890 */ /* 0x000fe4000fffe0ff */
[----:B------:R-:W-:Y:S01]  /*40d0*/  @UP0 ULEA UR4, UR23, UR26, 0x3 ;  /* 0x0000001a17040291 */ /* 0x000fe2000f8e18ff */
[----:B------:R-:W-:Y:S01]  /*40e0*/  LOP3.LUT R2, R2, UR6, RZ, 0x3c, !PT ;  /* 0x0000000602027c12 */ /* 0x000fe2000f8e3cff */
[----:B------:R-:W-:Y:S02]  /*40f0*/  ULEA UR6, UR10, UR30, 0x8 ;  /* 0x0000001e0a067291 */ /* 0x000fe4000f8e40ff */
[----:B------:R-:W-:Y:S01]  /*4100*/  UISETP.NE.AND UP0, UPT, UR22, UR27, UPT ;  /* 0x0000001b1600728c */ /* 0x000fe2000bf05270 */
[----:B-1----:R-:W-:Y:S01]  /*4110*/  @P0 SHF.L.U32 R0, R2, 0x1f, RZ ;  /* 0x0000001f02000819 */ /* 0x002fe200000006ff */
[----:B------:R-:W-:Y:S02]  /*4120*/  UIADD3 UR20, UPT, UPT, UR6, 0x2, URZ ;  /* 0x0000000206147890 */ /* 0x000fe4000fffe0ff */
[----:B------:R-:W-:Y:S01]  /*4130*/  UIADD3 UR16, UPT, UPT, UR6, 0x4, URZ ;  /* 0x0000000406107890 */ /* 0x000fe2000fffe0ff */
[----:B------:R2:W3:Y:S01]  /*4140*/  @P0 SYNCS.PHASECHK.TRANS64.TRYWAIT P2, [UR4], R0 ;  /* 0x00000000ff0005a7 */ /* 0x0004e20008041104 */
[----:B------:R-:W-:Y:S02]  /*4150*/  ULEA UR4, UR10, UR29, 0xa ;  /* 0x0000001d0a047291 */ /* 0x000fe4000f8e50ff */
[----:B------:R-:W-:Y:S02]  /*4160*/  UIADD3 UR12, UPT, UPT, UR6, 0x6, URZ ;  /* 0x00000006060c7890 */ /* 0x000fe4000fffe0ff */
[----:B------:R-:W-:Y:S02]  /*4170*/  UIADD3 UR18, UPT, UPT, UR4, 0x2, URZ ;  /* 0x0000000204127890 */ /* 0x000fe4000fffe0ff */
[----:B------:R-:W-:Y:S02]  /*4180*/  UIADD3 UR14, UPT, UPT, UR4, 0x4, URZ ;  /* 0x00000004040e7890 */ /* 0x000fe4000fffe0ff */
[----:B------:R-:W-:Y:S01]  /*4190*/  UIADD3 UR8, UPT, UPT, UR4, 0x6, URZ ;  /* 0x0000000604087890 */ /* 0x000fe2000fffe0ff */
[----:B------:R-:W-:Y:S01]  /*41a0*/  UMOV UR7, 0x40004040 ;  /* 0x4000404000077882 */ /* 0x000fe20000000000 */
[----:B------:R-:W-:Y:S01]  /*41b0*/  UMOV UR5, 0x40004040 ;  /* 0x4000404000057882 */ /* 0x000fe20000000000 */
[----:B------:R-:W-:Y:S01]  /*41c0*/  UMOV UR21, 0x40004040 ;  /* 0x4000404000157882 */ /* 0x000fe20000000000 */
[----:B------:R2:W-:Y:S01]  /*41d0*/  UTCHMMA.2CTA gdesc[UR4], gdesc[UR6], tmem[UR11], tmem[UR40], idesc[UR41], UP2 ;  /* 0x00ff2806040075ea */ /* 0x0005e2000920000b */
[----:B------:R-:W-:Y:S01]  /*41e0*/  UPLOP3.LUT UP2, UPT, UPT, UPT, UPT, 0x80, 0x8 ;  /* 0x000000000008789c */ /* 0x000fe20003f4f070 */
[----:B------:R-:W-:Y:S01]  /*41f0*/  UMOV UR19, 0x40004040 ;  /* 0x4000404000137882 */ /* 0x000fe20000000000 */
[----:B------:R-:W-:Y:S01]  /*4200*/  UMOV UR17, 0x40004040 ;  /* 0x4000404000117882 */ /* 0x000fe20000000000 */
[----:B------:R2:W-:Y:S01]  /*4210*/  UTCHMMA.2CTA gdesc[UR18], gdesc[UR20], tmem[UR11], tmem[UR38], idesc[UR39], UPT ;  /* 0x00ff2614120075ea */ /* 0x0005e2000ba0000b */
[----:B------:R-:W-:Y:S01]  /*4220*/  UMOV UR15, 0x40004040 ;  /* 0x40004040000f7882 */ /* 0x000fe20000000000 */
[----:B------:R-:W-:Y:S01]  /*4230*/  UMOV UR13, 0x40004040 ;  /* 0x40004040000d7882 */ /* 0x000fe20000000000 */
[----:B------:R-:W-:Y:S01]  /*4240*/  UMOV UR9, 0x40004040 ;  /* 0x4000404000097882 */ /* 0x000fe20000000000 */
[----:B------:R2:W-:Y:S01]  /*4250*/  UTCHMMA.2CTA gdesc[UR14], gdesc[UR16], tmem[UR11], tmem[UR36], idesc[UR37], UPT ;  /* 0x00ff24100e0075ea */ /* 0x0005e2000ba0000b */
[----:B------:R2:W-:Y:S01]  /*4260*/  UTCHMMA.2CTA gdesc[UR8], gdesc[UR12], tmem[UR11], tmem[UR34], idesc[UR35], UPT ;  /* 0x00ff220c080075ea */ /* 0x0005e2000ba0000b */
[----:B------:R2:W-:Y:S01]  /*4270*/  UTCBAR.2CTA.MULTICAST [UR25], URZ, UR28 ;  /* 0x000000ff190073e9 */ /* 0x0005e2000820081c */
[----:B------:R-:W-:Y:S01]  /*4280*/  UMOV UR10, UR23 ;  /* 0x00000017000a7c82 */ /* 0x000fe20008000000 */
[----:B------:R-:W-:Y:S05]  /*4290*/  BRA.U UP0, `(.L_x_80) ;  /* 0xfffffffd00507547 */ /* 0x000fea000b83ffff */
.L_x_77:
[----:B--2---:R-:W-:Y:S01]  /*42a0*/  UIADD3 UR4, UPT, UPT, UR31, 0x100, URZ ;  /* 0x000001001f047890 */ /* 0x004fe2000fffe0ff */
[----:B------:R-:W-:-:S08]  /*42b0*/  UMOV UR22, UR27 ;  /* 0x0000001b00167c82 */ /* 0x000fd00008000000 */
[----:B------:R2:W-:Y:S01]  /*42c0*/  UTCBAR.2CTA.MULTICAST [UR4], URZ, UR42 ;  /* 0x000000ff040073e9 */ /* 0x0005e2000820082a */
[----:B------:R-:W-:Y:S02]  /*42d0*/  NOP ;  /* 0x0000000000007918 */ /* 0x000fe40000000000 */
.L_x_75:
[----:B--2---:R-:W-:Y:S01]  /*42e0*/  UIADD3 UR4, UPT, UPT, UR32, 0x1, URZ ;  /* 0x0000000120047890 */ /* 0x004fe2000fffe0ff */
[----:B------:R-:W-:-:S03]  /*42f0*/  ISETP.NE.AND P0, PT, R8, 0x2, PT ;  /* 0x000000020800780c */ /* 0x000fc60003f05270 */
[----:B------:R-:W-:Y:S01]  /*4300*/  UISETP.NE.AND UP0, UPT, UR4, 0x4, UPT ;  /* 0x000000040400788c */ /* 0x000fe2000bf05270 */
[----:B-1----:R-:W-:Y:S02]  /*4310*/  SEL R0, RZ, 0x1, P0 ;  /* 0x00000001ff007807 */ /* 0x002fe40000000000 */
[----:B------:R-:W-:Y:S01]  /*4320*/  SEL R8, R8, RZ, P0 ;  /* 0x000000ff08087207 */ /* 0x000fe20000000000 */
[----:B------:R-:W-:Y:S01]  /*4330*/  USEL UR5, URZ, 0x1, UP0 ;  /* 0x00000001ff057887 */ /* 0x000fe20008000000 */
[----:B------:R-:W-:Y:S01]  /*4340*/  LOP3.LUT R3, R3, R0, RZ, 0x3c, !PT ;  /* 0x0000000003037212 */ /* 0x000fe200078e3cff */
[----:B------:R-:W-:-:S04]  /*4350*/  USEL UR32, UR4, URZ, UP0 ;  /* 0x000000ff04207287 */ /* 0x000fc80008000000 */
[----:B------:R-:W-:Y:S01]  /*4360*/  LOP3.LUT R9, R9, UR5, RZ, 0x3c, !PT ;  /* 0x0000000509097c12 */ /* 0x000fe2000f8e3cff */
[----:B------:R-:W-:Y:S07]  /*4370*/  @P1 BRA `(.L_x_81) ;  /* 0xfffffff800881947 */ /* 0x000fee000383ffff */
[----:B------:R-:W1:Y:S01]  /*4380*/  S2UR UR8, SR_CgaCtaId ;  /* 0x00000000000879c3 */ /* 0x000e620000008800 */
[----:B------:R-:W-:Y:S01]  /*4390*/  ELECT P0, URZ, PT ;  /* 0x0000000000ff782f */ /* 0x000fe20003800000 */
[----:B------:R-:W-:Y:S01]  /*43a0*/  HFMA2 R0, -RZ, RZ, 0, 5.9604644775390625e-08 ;  /* 0x00000001ff007431 */ /* 0x000fe200000001ff */
[----:B------:R-:W-:-:S05]  /*43b0*/  UMOV UR4, 0x40 ;  /* 0x0000004000047882 */ /* 0x000fca0000000000 */
[----:B------:R-:W-:Y:S01]  /*43c0*/  UVIRTCOUNT.DEALLOC.SMPOOL 0x80 ;  /* 0x000000800000784c */ /* 0x000fe20000000000 */
[----:B------:R-:W-:Y:S02]  /*43d0*/  UISETP.NE.AND UP1, UPT, UR46, URZ, UPT ;  /* 0x000000ff2e00728c */ /* 0x000fe4000bf25270 */
[----:B-1----:R-:W-:-:S09]  /*43e0*/  ULEA UR8, UR8, UR4, 0x18 ;  /* 0x0000000408087291 */ /* 0x002fd2000f8ec0ff */
[----:B------:R1:W-:Y:S01]  /*43f0*/  @P0 STS.U8 [UR8+0x1c], R0 ;  /* 0x00001c00ff000988 */ /* 0x0003e20008000008 */
[----:B------:R-:W-:Y:S05]  /*4400*/  BRA.U UP1, `(.L_x_82) ;  /* 0x0000000101a07547 */ /* 0x000fea000b800000 */
[----:B------:R-:W-:Y:S01]  /*4410*/  UIADD3 UR7, UPT, UPT, UR26, 0x120, URZ ;  /* 0x000001201a077890 */ /* 0x000fe2000fffe0ff */
[----:B------:R-:W-:-:S03]  /*4420*/  SHF.L.U32 R3, R9, 0x1f, RZ ;  /* 0x0000001f09037819 */ /* 0x000fc600000006ff */
[----:B------:R-:W-:-:S09]  /*4430*/  ULEA UR4, UR32, UR7, 0x3 ;  /* 0x0000000720047291 */ /* 0x000fd2000f8e18ff */
[----:B------:R-:W2:Y:S02]  /*4440*/  SYNCS.PHASECHK.TRANS64.TRYWAIT P0, [UR4], R3 ;  /* 0x00000003ff0075a7 */ /* 0x000ea40008001104 */
[----:B--2---:R-:W-:Y:S05]  /*4450*/  @!P0 BRA `(.L_x_83) ;  /* 0x0000004800f08947 */ /* 0x004fea0003800000 */
.L_x_175:
        /* <DEDUP_REMOVED lines=9> */
.L_x_177:
        /* <DEDUP_REMOVED lines=9> */
.L_x_179:
[----:B------:R-:W-:-:S04]  /*4580*/  UIADD3 UR4, UPT, UPT, UR4, 0x1, URZ ;  /* 0x0000000104047890 */ /* 0x000fc8000fffe0ff */
[----:B------:R-:W-:-:S04]  /*4590*/  UISETP.NE.AND UP0, UPT, UR4, 0x4, UPT ;  /* 0x000000040400788c */ /* 0x000fc8000bf05270 */
[----:B------:R-:W-:Y:S02]  /*45a0*/  USEL UR5, URZ, 0x1, UP0 ;  /* 0x00000001ff057887 */ /* 0x000fe40008000000 */
[----:B------:R-:W-:-:S04]  /*45b0*/  USEL UR4, UR4, URZ, UP0 ;  /* 0x000000ff04047287 */ /* 0x000fc80008000000 */
[----:B------:R-:W-:Y:S01]  /*45c0*/  ULEA UR4, UR4, UR7, 0x3 ;  /* 0x0000000704047291 */ /* 0x000fe2000f8e18ff */
[----:B-1----:R-:W-:-:S04]  /*45d0*/  LOP3.LUT R3, R2, UR5, RZ, 0x3c, !PT ;  /* 0x0000000502037c12 */ /* 0x002fc8000f8e3cff */
[----:B------:R-:W-:Y:S01]  /*45e0*/  SHF.L.U32 R3, R3, 0x1f, RZ ;  /* 0x0000001f03037819 */ /* 0x000fe200000006ff */
[----:B------:R-:W-:-:S04]  /*45f0*/  IMAD.U32 R0, RZ, RZ, UR4 ;  /* 0x00000004ff007e24 */ /* 0x000fc8000f8e00ff */
[----:B------:R1:W2:Y:S03]  /*4600*/  SYNCS.PHASECHK.TRANS64.TRYWAIT P0, [R0+URZ], R3 ;  /* 0x00000003000075a7 */ /* 0x0002a600080011ff */
[----:B--2---:R-:W-:Y:S05]  /*4610*/  @!P0 NANOSLEEP.SYNCS 0x989680 ;  /* 0x009896800000895d */ /* 0x004fea0003900000 */
[----:B------:R-:W2:Y:S02]  /*4620*/  @!P0 SYNCS.PHASECHK.TRANS64 P0, [R0+URZ], R3 ;  /* 0x00000003000085a7 */ /* 0x000ea400080010ff */
[----:B--2---:R-:W-:Y:S05]  /*4630*/  @P0 BRA `(.L_x_86) ;  /* 0x0000000000200947 */ /* 0x004fea0003800000 */
.L_x_87:
[----:B--2---:R2:W4:Y:S02]  /*4640*/  SYNCS.PHASECHK.TRANS64.TRYWAIT P0, [R0+URZ], R3 ;  /* 0x00000003000075a7 */ /* 0x00452400080011ff */
[----:B----4-:R-:W-:Y:S05]  /*4650*/  @!P0 NANOSLEEP.SYNCS 0x989680 ;  /* 0x009896800000895d */ /* 0x010fea0003900000 */
[----:B------:R-:W4:Y:S02]  /*4660*/  @!P0 SYNCS.PHASECHK.TRANS64 P0, [R0+URZ], R3 ;  /* 0x00000003000085a7 */ /* 0x000f2400080010ff */
[----:B----4-:R-:W-:Y:S05]  /*4670*/  @!P0 BRA `(.L_x_87) ;  /* 0xfffffffc00f08947 */ /* 0x010fea000383ffff */
[----:B------:R-:W-:Y:S05]  /*4680*/  BRA `(.L_x_86) ;  /* 0x00000000000c7947 */ /* 0x000fea0003800000 */
.L_x_82:
[----:B------:R-:W-:-:S04]  /*4690*/  UIADD3 UR4, UPT, UPT, UR26, 0x160, URZ ;  /* 0x000001601a047890 */ /* 0x000fc8000fffe0ff */
[----:B------:R-:W-:-:S09]  /*46a0*/  UPRMT UR4, UR45, 0x654, UR4 ;  /* 0x000006542d047896 */ /* 0x000fd20008000004 */
[----:B------:R-:W-:Y:S03]  /*46b0*/  SYNCS.ARRIVE.TRANS64.RED.A1T0 RZ, [UR4], RZ ;  /* 0x000000ffffff79a7 */ /* 0x000fe60008100404 */
.L_x_86:
[----:B-12---:R-:W-:Y:S01]  /*46c0*/  SHF.L.U32 R3, RZ, 0x1f, RZ ;  /* 0x0000001fff037819 */ /* 0x006fe200000006ff */
[----:B------:R-:W-:Y:S01]  /*46d0*/  UIADD3 UR4, UPT, UPT, UR26, 0x160, URZ ;  /* 0x000001601a047890 */ /* 0x000fe2000fffe0ff */
[----:B------:R-:W-:Y:S02]  /*46e0*/  PLOP3.LUT P0, PT, PT, PT, UP1, 0x80, 0x8 ;  /* 0x000000000008781c */ /* 0x000fe40003f0f018 */
[----:B------:R-:W1:Y:S02]  /*46f0*/  SYNCS.PHASECHK.TRANS64.TRYWAIT P1, [UR26+0x160], R3 ;  /* 0x00016003ff0075a7 */ /* 0x000e64000802111a */
[----:B-1----:R-:W-:Y:S09]  /*4700*/  @!P1 BRA `(.L_x_88) ;  /* 0x00000048008c9947 */ /* 0x002ff20003800000 */
.L_x_181:
[----:B------:R-:W-:Y:S01]  /*4710*/  @!UP1 UPRMT UR4, UR45, 0x654, UR4 ;  /* 0x000006542d049896 */ /* 0x000fe20008000004 */
[----:B------:R-:W-:Y:S01]  /*4720*/  UMOV UR5, 0xffff ;  /* 0x0000ffff00057882 */ /* 0x000fe20000000000 */
[----:B------:R-:W-:-:S07]  /*4730*/  UMOV UR6, 0x1 ;  /* 0x0000000100067882 */ /* 0x000fce0000000000 */
[----:B------:R-:W-:Y:S01]  /*4740*/  @!P0 SYNCS.ARRIVE.TRANS64.RED.A1T0 RZ, [UR4], RZ ;  /* 0x000000ffffff89a7 */ /* 0x000fe20008100404 */
[----:B------:R-:W-:Y:S01]  /*4750*/  NOP ;  /* 0x0000000000007918 */ /* 0x000fe20000000000 */
[----:B-1----:R-:W1:Y:S01]  /*4760*/  LDS R0, [UR8+0x14] ;  /* 0x00001408ff007984 */ /* 0x002e620008000800 */
[----:B------:R-:W-:-:S04]  /*4770*/  ULOP3.LUT UR4, UR44, 0xffff, URZ, 0xc0, !UPT ;  /* 0x0000ffff2c047892 */ /* 0x000fc8000f8ec0ff */
[----:B------:R-:W-:-:S04]  /*4780*/  USHF.R.U32.HI UR4, URZ, 0x5, UR4 ;  /* 0x00000005ff047899 */ /* 0x000fc80008011604 */
[----:B------:R-:W-:Y:S02]  /*4790*/  USHF.L.U32 UR5, UR5, UR4, URZ ;  /* 0x0000000405057299 */ /* 0x000fe400080006ff */
[----:B------:R-:W-:-:S04]  /*47a0*/  USHF.L.U32 UR4, UR6, UR4, URZ ;  /* 0x0000000406047299 */ /* 0x000fc800080006ff */
[----:B-1----:R-:W-:-:S04]  /*47b0*/  LOP3.LUT R0, R0, UR5, RZ, 0xc0, !PT ;  /* 0x0000000500007c12 */ /* 0x002fc8000f8ec0ff */
[----:B------:R-:W-:-:S13]  /*47c0*/  ISETP.NE.AND P0, PT, R0, UR5, PT ;  /* 0x0000000500007c0c */ /* 0x000fda000bf05270 */
[----:B------:R-:W-:Y:S05]  /*47d0*/  @P0 BRA `(.L_x_89) ;  /* 0x0000000000580947 */ /* 0x000fea0003800000 */
[----:B------:R-:W1:Y:S02]  /*47e0*/  LDS R0, [UR8+0x18] ;  /* 0x00001808ff007984 */ /* 0x000e640008000800 */
[----:B-1----:R-:W-:-:S04]  /*47f0*/  LOP3.LUT R0, R0, UR4, RZ, 0xc0, !PT ;  /* 0x0000000400007c12 */ /* 0x002fc8000f8ec0ff */
[----:B------:R-:W-:-:S13]  /*4800*/  ISETP.NE.AND P0, PT, R0, UR4, PT ;  /* 0x0000000400007c0c */ /* 0x000fda000bf05270 */
[----:B------:R-:W-:Y:S05]  /*4810*/  @P0 BRA `(.L_x_90) ;  /* 0x00000000003c0947 */ /* 0x000fea0003800000 */
[----:B------:R-:W1:Y:S01]  /*4820*/  S2R R2, SR_LANEID ;  /* 0x0000000000027919 */ /* 0x000e620000000000 */
[----:B------:R-:W-:Y:S01]  /*4830*/  ULOP3.LUT UR5, URZ, UR5, URZ, 0x33, !UPT ;  /* 0x00000005ff057292 */ /* 0x000fe2000f8e33ff */
[----:B------:R-:W-:Y:S01]  /*4840*/  LOP3.LUT R4, RZ, UR4, RZ, 0x33, !PT ;  /* 0x00000004ff047c12 */ /* 0x000fe2000f8e33ff */
[----:B------:R-:W-:Y:S02]  /*4850*/  VOTEU.ANY UR4, UPT, PT ;  /* 0x0000000000047886 */ /* 0x000fe400038e0100 */
[----:B------:R-:W-:Y:S01]  /*4860*/  UFLO.U32 UR4, UR4 ;  /* 0x00000004000472bd */ /* 0x000fe200080e0000 */
[----:B------:R-:W2:Y:S01]  /*4870*/  REDUX UR6, R4 ;  /* 0x00000000040673c4 */ /* 0x000ea20000000000 */
[----:B------:R-:W-:-:S06]  /*4880*/  IMAD.U32 R0, RZ, RZ, UR5 ;  /* 0x00000005ff007e24 */ /* 0x000fcc000f8e00ff */
[----:B------:R4:W-:Y:S01]  /*4890*/  UTCATOMSWS.AND URZ, UR5 ;  /* 0x0000000500ff79e3 */ /* 0x0009e20008000000 */
[----:B------:R-:W3:Y:S01]  /*48a0*/  REDUX UR7, R0 ;  /* 0x00000000000773c4 */ /* 0x000ee20000000000 */
[----:B-1----:R-:W-:Y:S01]  /*48b0*/  ISETP.EQ.U32.AND P0, PT, R2, UR4, PT ;  /* 0x0000000402007c0c */ /* 0x002fe2000bf02070 */
[----:B--2---:R-:W-:Y:S01]  /*48c0*/  IMAD.U32 R2, RZ, RZ, UR6 ;  /* 0x00000006ff027e24 */ /* 0x004fe2000f8e00ff */
[----:B---3--:R-:W-:-:S11]  /*48d0*/  MOV R3, UR7 ;  /* 0x0000000700037c02 */ /* 0x008fd60008000f00 */
[----:B------:R4:W-:Y:S04]  /*48e0*/  @P0 ATOMS.AND RZ, [UR8+0x14], R3 ;  /* 0x00001403ffff098c */ /* 0x0009e8000a800008 */
[----:B------:R4:W-:Y:S01]  /*48f0*/  @P0 ATOMS.AND RZ, [UR8+0x18], R2 ;  /* 0x00001802ffff098c */ /* 0x0009e2000a800008 */
[----:B------:R-:W-:Y:S05]  /*4900*/  BRA `(.L_x_91) ;  /* 0x0000000000147947 */ /* 0x000fea0003800000 */
.L_x_90:
[----:B------:R-:W-:Y:S02]  /*4910*/  MOV R2, 0x4930 ;  /* 0x0000493000027802 */ /* 0x000fe40000000f00 */
[----:B---3-5:R-:W-:Y:S05]  /*4920*/  CALL.REL.NOINC `($__internal_0_$__cuda_sm10x_tcgen05_guardrail_trap_col_being_dealloced_not_returned_by_alloc) ;  /* 0x0000004800f87944 */ /* 0x028fea0003c00000 */
[----:B------:R-:W-:Y:S05]  /*4930*/  BRA `(.L_x_91) ;  /* 0x0000000000087947 */ /* 0x000fea0003800000 */
.L_x_89:
[----:B------:R-:W-:Y:S02]  /*4940*/  MOV R2, 0x4960 ;  /* 0x0000496000027802 */ /* 0x000fe40000000f00 */
[----:B---3-5:R-:W-:Y:S05]  /*4950*/  CALL.REL.NOINC `($__internal_2_$__cuda_sm10x_tcgen05_guardrail_trap_unallocated_columns_being_dealloced) ;  /* 0x0000004c00047944 */ /* 0x028fea0003c00000 */
.L_x_91:
[----:B------:R-:W-:Y:S01]  /*4960*/  NOP ;  /* 0x0000000000007918 */ /* 0x000fe20000000000 */
[----:B----4-:R-:W-:Y:S05]  /*4970*/  EXIT ;  /* 0x000000000000794d */ /* 0x010fea0003800000 */
.L_x_62:
[----:B------:R-:W-:-:S09]  /*4980*/  UISETP.NE.OR UP0, UPT, UR22, 0x3, !UP4 ;  /* 0x000000031600788c */ /* 0x000fd2000e705670 */
[----:B------:R-:W-:Y:S05]  /*4990*/  BRA.U UP0, `(.L_x_92) ;  /* 0x0000000d00fc7547 */ /* 0x000fea000b800000 */
[----:B------:R-:W2:Y:S01]  /*49a0*/  S2UR UR6, SR_CgaCtaId ;  /* 0x00000000000679c3 */ /* 0x000ea20000008800 */
[----:B------:R-:W3:Y:S01]  /*49b0*/  LDCU UR33, c[0x0][0x370] ;  /* 0x00006e00ff2177ac */ /* 0x000ee20008000800 */
[----:B------:R-:W-:Y:S02]  /*49c0*/  HFMA2 R13, -RZ, RZ, 0, 0 ;  /* 0x00000000ff0d7431 */ /* 0x000fe400000001ff */
[----:B------:R-:W-:Y:S01]  /*49d0*/  IMAD.MOV.U32 R15, RZ, RZ, 0x1 ;  /* 0x00000001ff0f7424 */ /* 0x000fe200078e00ff */
[----:B------:R-:W-:Y:S01]  /*49e0*/  MOV R7, 0x2000 ;  /* 0x0000200000077802 */ /* 0x000fe20000000f00 */
[----:B------:R-:W3:Y:S01]  /*49f0*/  LDCU.128 UR28, c[0x0][0xb10] ;  /* 0x00016200ff1c77ac */ /* 0x000ee20008000c00 */
[----:B------:R-:W-:Y:S01]  /*4a00*/  IMAD.MOV.U32 R14, RZ, RZ, RZ ;  /* 0x000000ffff0e7224 */ /* 0x000fe200078e00ff */
[----:B------:R-:W4:Y:S01]  /*4a10*/  LDC.64 R16, c[0x0][0x348] ;  /* 0x0000d200ff107b82 */ /* 0x000f220000000a00 */
[----:B------:R-:W1:Y:S01]  /*4a20*/  LDCU UR27, c[0x0][0x374] ;  /* 0x00006e80ff1b77ac */ /* 0x000e620008000800 */
[----:B------:R-:W1:Y:S06]  /*4a30*/  LDCU UR15, c[0x0][0xb0c] ;  /* 0x00016180ff0f77ac */ /* 0x000e6c0008000800 */
[----:B------:R-:W4:Y:S01]  /*4a40*/  LDC.64 R2, c[0x0][0x888] ;  /* 0x00022200ff027b82 */ /* 0x000f220000000a00 */
[----:B------:R-:W1:Y:S01]  /*4a50*/  LDCU UR38, c[0x0][0xb20] ;  /* 0x00016400ff2677ac */ /* 0x000e620008000800 */
[----:B------:R-:W1:Y:S06]  /*4a60*/  LDCU UR4, c[0x0][0xb30] ;  /* 0x00016600ff0477ac */ /* 0x000e6c0008000800 */
[----:B------:R-:W4:Y:S01]  /*4a70*/  LDC.64 R4, c[0x0][0x890] ;  /* 0x00022400ff047b82 */ /* 0x000f220000000a00 */
[----:B------:R-:W-:Y:S01]  /*4a80*/  UMOV UR24, 0x400 ;  /* 0x0000040000187882 */ /* 0x000fe20000000000 */
[----:B------:R-:W-:-:S02]  /*4a90*/  UPLOP3.LUT UP3, UPT, UPT, UPT, UPT, 0x40, 0x4 ;  /* 0x000000000004789c */ /* 0x000fc40003f6e870 */
[----:B--2---:R-:W-:Y:S02]  /*4aa0*/  ULEA UR24, UR6, UR24, 0x18 ;  /* 0x0000001806187291 */ /* 0x004fe4000f8ec0ff */
[----:B---3--:R-:W-:Y:S02]  /*4ab0*/  UIMAD.WIDE.U32 UR6, UR33, UR28, URZ ;  /* 0x0000001c210672a5 */ /* 0x008fe4000f8e00ff */
[----:B-1----:R-:W-:Y:S02]  /*4ac0*/  UIMAD.WIDE.U32 UR8, UR27, UR31, URZ ;  /* 0x0000001f1b0872a5 */ /* 0x002fe4000f8e00ff */
[----:B------:R-:W-:Y:S02]  /*4ad0*/  UISETP.GE.AND UP0, UPT, UR40, 0x1, UPT ;  /* 0x000000012800788c */ /* 0x000fe4000bf06270 */
[----:B------:R-:W-:Y:S01]  /*4ae0*/  UISETP.NE.AND UP4, UPT, UR40, 0x1, UPT ;  /* 0x000000012800788c */ /* 0x000fe2000bf85270 */
[----:B------:R-:W-:Y:S02]  /*4af0*/  UMOV UR6, UR7 ;  /* 0x0000000700067c82 */ /* 0x000fe40008000000 */
[----:B------:R-:W-:Y:S01]  /*4b00*/  UMOV UR34, UR9 ;  /* 0x0000000900227c82 */ /* 0x000fe20008000000 */
[----:B------:R-:W1:Y:S01]  /*4b10*/  LDCU.64 UR16, c[0x0][0xb28] ;  /* 0x00016500ff1077ac */ /* 0x000e620008000a00 */
[----:B------:R-:W-:-:S02]  /*4b20*/  UISETP.NE.AND UP6, UPT, UR15, 0x1, UPT ;  /* 0x000000010f00788c */ /* 0x000fc4000bfc5270 */
[----:B------:R-:W-:Y:S02]  /*4b30*/  UISETP.NE.AND UP5, UPT, UR30, 0x1, UPT ;  /* 0x000000011e00788c */ /* 0x000fe4000bfa5270 */
[----:B------:R-:W-:Y:S02]  /*4b40*/  USHF.R.U32.HI UR35, URZ, UR29, UR6 ;  /* 0x0000001dff237299 */ /* 0x000fe40008011606 */
[----:B------:R-:W-:Y:S02]  /*4b50*/  USHF.R.U32.HI UR34, URZ, UR38, UR34 ;  /* 0x00000026ff227299 */ /* 0x000fe40008011622 */
[----:B------:R-:W-:Y:S01]  /*4b60*/  UISETP.NE.AND UP2, UPT, UR4, 0x1, UPT ;  /* 0x000000010400788c */ /* 0x000fe2000bf45270 */
[----:B------:R-:W-:-:S10]  /*4b70*/  UMOV UR12, URZ ;  /* 0x000000ff000c7c82 */ /* 0x000fd40008000000 */
.L_x_101:
[C---:B------:R-:W-:Y:S02]  /*4b80*/  LEA R12, R14.reuse, UR24, 0x3 ;  /* 0x000000180e0c7c11 */ /* 0x040fe4000f8e18ff */
[----:B------:R-:W-:Y:S02]  /*4b90*/  SHF.L.U32 R9, R13, 0x1f, RZ ;  /* 0x0000001f0d097819 */ /* 0x000fe400000006ff */
[----:B------:R-:W-:Y:S02]  /*4ba0*/  LEA R10, R14, UR24, 0x4 ;  /* 0x000000180e0a7c11 */ /* 0x000fe4000f8e20ff */
[----:B------:R-:W2:Y:S02]  /*4bb0*/  SYNCS.PHASECHK.TRANS64.TRYWAIT P0, [R12+URZ+0xe0], R9 ;  /* 0x0000e0090c0075a7 */ /* 0x000ea400080011ff */
[----:B--23--:R-:W-:Y:S05]  /*4bc0*/  @!P0 BRA `(.L_x_93) ;  /* 0x0000004400748947 */ /* 0x00cfea0003800000 */
.L_x_182:
[----:B--2---:R-:W2:Y:S01]  /*4bd0*/  LDS.128 R8, [R10+0x170] ;  /* 0x000170000a087984 */ /* 0x004ea20000000c00 */
[----:B------:R-:W-:Y:S01]  /*4be0*/  UISETP.GE.AND UP0, UPT, UR40, 0x1, UPT ;  /* 0x000000012800788c */ /* 0x000fe2000bf06270 */
[----:B------:R-:W-:Y:S01]  /*4bf0*/  @!PT LDS RZ, [RZ] ;  /* 0x00000000fffff984 */ /* 0x000fe20000000800 */
[----:B------:R-:W-:Y:S01]  /*4c00*/  @!PT LDS RZ, [RZ] ;  /* 0x00000000fffff984 */ /* 0x000fe20000000800 */
[----:B------:R-:W-:Y:S01]  /*4c10*/  @!PT LDS RZ, [RZ] ;  /* 0x00000000fffff984 */ /* 0x000fe20000000800 */
[----:B------:R-:W-:Y:S01]  /*4c20*/  @!PT LDS RZ, [RZ] ;  /* 0x00000000fffff984 */ /* 0x000fe20000000800 */
[----:B------:R3:W-:Y:S06]  /*4c30*/  MEMBAR.ALL.CTA ;  /* 0x0000000000007992 */ /* 0x0007ec0000008000 */
[----:B---3--:R-:W3:Y:S01]  /*4c40*/  FENCE.VIEW.ASYNC.S ;  /* 0x00000000000073c6 */ /* 0x008ee20000000000 */
[----:B--2---:R-:W-:Y:S11]  /*4c50*/  LOP3.LUT P0, RZ, R10, 0x1, RZ, 0xc0, !PT ;  /* 0x000000010aff7812 */ /* 0x004ff6000780c0ff */
[----:B------:R-:W-:Y:S02]  /*4c60*/  @!UPT UIADD3 URZ, UPT, UPT, URZ, URZ, URZ ;  /* 0x000000fffffff290 */ /* 0x000fe4000fffe0ff */
[----:B---3--:R-:W-:Y:S01]  /*4c70*/  VOTEU.ANY UP1, P0 ;  /* 0x0000000000ff7886 */ /* 0x008fe20000020100 */
[----:B------:R-:W-:Y:S11]  /*4c80*/  PLOP3.LUT P0, PT, PT, PT, UP1, 0x80, 0x8 ;  /* 0x000000000008781c */ /* 0x000ff60003f0f018 */
[----:B------:R-:W-:Y:S02]  /*4c90*/  @!UPT UIADD3 URZ, UPT, UPT, URZ, URZ, URZ ;  /* 0x000000fffffff290 */ /* 0x000fe4000fffe0ff */
[----:B------:R-:W-:Y:S02]  /*4ca0*/  @P0 SHF.R.U32.HI R0, RZ, 0x10, R9 ;  /* 0x00000010ff000819 */ /* 0x000fe40000011609 */
[----:B------:R-:W-:Y:S02]  /*4cb0*/  @P0 MOV R6, R8 ;  /* 0x0000000800060202 */ /* 0x000fe40000000f00 */
[----:B------:R-:W-:Y:S01]  /*4cc0*/  @P0 R2UR UR4, R0 ;  /* 0x00000000000402ca */ /* 0x000fe200000e0000 */
[----:B------:R-:W-:Y:S01]  /*4cd0*/  VIADD R0, R12, 0xf0 ;  /* 0x000000f00c007836 */ /* 0x000fe20000000000 */
[----:B------:R-:W-:Y:S02]  /*4ce0*/  @P0 LOP3.LUT R8, R9, 0xffff, RZ, 0xc0, !PT ;  /* 0x0000ffff09080812 */ /* 0x000fe400078ec0ff */
[----:B------:R-:W-:Y:S02]  /*4cf0*/  @P0 R2UR UR6, R6 ;  /* 0x00000000060602ca */ /* 0x000fe400000e0000 */
[----:B------:R-:W-:Y:S02]  /*4d00*/  PRMT R0, RZ, 0x654, R0 ;  /* 0x00000654ff007816 */ /* 0x000fe40000000000 */
[----:B------:R-:W-:Y:S02]  /*4d10*/  @P0 R2UR UR5, R8 ;  /* 0x00000000080502ca */ /* 0x000fe400000e0000 */
[----:B------:R2:W-:Y:S03]  /*4d20*/  SYNCS.ARRIVE.TRANS64.RED.A1T0 RZ, [R0+URZ], RZ ;  /* 0x000000ff00ff79a7 */ /* 0x0005e600081004ff */
[----:B------:R-:W-:Y:S04]  /*4d30*/  @UP1 UMOV UR26, UR4 ;  /* 0x00000004001a1c82 */ /* 0x000fe80008000000 */
[----:B------:R-:W-:Y:S04]  /*4d40*/  @UP1 UMOV UR14, UR6 ;  /* 0x00000006000e1c82 */ /* 0x000fe80008000000 */
[----:B------:R-:W-:Y:S01]  /*4d50*/  @UP1 UMOV UR13, UR5 ;  /* 0x00000005000d1c82 */ /* 0x000fe20008000000 */
[----:B------:R-:W-:Y:S05]  /*4d60*/  BRA.U !UP0, `(.L_x_94) ;  /* 0x0000000108a47547 */ /* 0x000fea000b800000 */
[----:B------:R-:W-:Y:S02]  /*4d70*/  UIMAD.WIDE.U32 UR8, UR13, UR31, URZ ;  /* 0x0000001f0d0872a5 */ /* 0x000fe4000f8e00ff */
[----:B------:R-:W-:Y:S02]  /*4d80*/  UIMAD.WIDE.U32 UR10, UR14, UR28, URZ ;  /* 0x0000001c0e0a72a5 */ /* 0x000fe4000f8e00ff */
[----:B------:R-:W-:Y:S02]  /*4d90*/  USEL UR4, UR27, UR34, !UP5 ;  /* 0x000000221b047287 */ /* 0x000fe4000e800000 */
[----:B------:R-:W-:Y:S02]  /*4da0*/  USEL UR7, UR33, UR35, !UP6 ;  /* 0x0000002321077287 */ /* 0x000fe4000f000000 */
[----:B-1----:R-:W-:Y:S02]  /*4db0*/  UIMAD.WIDE.U32 UR18, UR4, UR16, URZ ;  /* 0x00000010041272a5 */ /* 0x002fe4000f8e00ff */
[----:B------:R-:W-:Y:S01]  /*4dc0*/  UIMAD.WIDE.U32 UR20, UR7, UR16, URZ ;  /* 0x00000010071472a5 */ /* 0x000fe2000f8e00ff */
[----:B------:R-:W-:Y:S02]  /*4dd0*/  UMOV UR5, UR9 ;  /* 0x0000000900057c82 */ /* 0x000fe40008000000 */
[----:B------:R-:W-:Y:S03]  /*4de0*/  USHF.R.U32.HI UR6, URZ, UR38, UR5 ;  /* 0x00000026ff067299 */ /* 0x000fe60008011605 */
[----:B------:R-:W-:Y:S01]  /*4df0*/  UMOV UR5, UR11 ;  /* 0x0000000b00057c82 */ /* 0x000fe20008000000 */
[----:B------:R-:W-:Y:S02]  /*4e00*/  USEL UR6, UR13, UR6, !UP5 ;  /* 0x000000060d067287 */ /* 0x000fe4000e800000 */
[----:B------:R-:W-:Y:S02]  /*4e10*/  USHF.R.U32.HI UR8, URZ, UR29, UR5 ;  /* 0x0000001dff087299 */ /* 0x000fe40008011605 */
[----:B------:R-:W-:Y:S01]  /*4e20*/  UIMAD.WIDE.U32 UR10, UR6, UR16, URZ ;  /* 0x00000010060a72a5 */ /* 0x000fe2000f8e00ff */
[----:B------:R-:W-:Y:S02]  /*4e30*/  UMOV UR5, UR19 ;  /* 0x0000001300057c82 */ /* 0x000fe40008000000 */
[----:B------:R-:W-:Y:S03]  /*4e40*/  @UP4 USHF.R.U32.HI UR4, URZ, UR17, UR5 ;  /* 0x00000011ff044299 */ /* 0x000fe60008011605 */
[----:B------:R-:W-:Y:S01]  /*4e50*/  UMOV UR5, UR21 ;  /* 0x0000001500057c82 */ /* 0x000fe20008000000 */
[----:B------:R-:W-:Y:S02]  /*4e60*/  UIMAD UR4, UR40, UR4, URZ ;  /* 0x00000004280472a4 */ /* 0x000fe4000f8e02ff */
[----:B------:R-:W-:Y:S02]  /*4e70*/  @UP4 USHF.R.U32.HI UR7, URZ, UR17, UR5 ;  /* 0x00000011ff074299 */ /* 0x000fe40008011605 */
[----:B------:R-:W-:Y:S02]  /*4e80*/  USEL UR5, UR14, UR8, !UP6 ;  /* 0x000000080e057287 */ /* 0x000fe4000f000000 */
[----:B------:R-:W-:Y:S02]  /*4e90*/  UIMAD UR8, UR40, UR7, URZ ;  /* 0x00000007280872a4 */ /* 0x000fe4000f8e02ff */
[----:B------:R-:W-:Y:S03]  /*4ea0*/  UISETP.GE.AND UP0, UPT, UR6, UR4, UPT ;  /* 0x000000040600728c */ /* 0x000fe6000bf06270 */
[----:B------:R-:W-:Y:S01]  /*4eb0*/  UMOV UR4, UR11 ;  /* 0x0000000b00047c82 */ /* 0x000fe20008000000 */
[----:B------:R-:W-:Y:S02]  /*4ec0*/  UISETP.GE.OR UP0, UPT, UR5, UR8, UP0 ;  /* 0x000000080500728c */ /* 0x000fe40008706670 */
[----:B------:R-:W-:Y:S02]  /*4ed0*/  USHF.R.U32.HI UR4, URZ, UR17, UR4 ;  /* 0x00000011ff047299 */ /* 0x000fe40008011604 */
[----:B------:R-:W-:Y:S02]  /*4ee0*/  UIMAD.WIDE.U32 UR8, UR5, UR16, URZ ;  /* 0x00000010050872a5 */ /* 0x000fe4000f8e00ff */
[----:B------:R-:W-:Y:S04]  /*4ef0*/  USEL UR10, UR6, UR4, !UP4 ;  /* 0x00000004060a7287 */ /* 0x000fe8000e000000 */
[----:B------:R-:W-:Y:S01]  /*4f00*/  UIADD3 UR11, UPT, UPT, -UR10, URZ, URZ ;  /* 0x000000ff0a0b7290 */ /* 0x000fe2000fffe1ff */
[----:B------:R-:W-:Y:S02]  /*4f10*/  @!UP0 UMOV UR4, UR9 ;  /* 0x0000000900048c82 */ /* 0x000fe40008000000 */
[----:B------:R-:W-:Y:S02]  /*4f20*/  @!UP0 USHF.R.U32.HI UR4, URZ, UR17, UR4 ;  /* 0x00000011ff048299 */ /* 0x000fe40008011604 */
[----:B------:R-:W-:Y:S02]  /*4f30*/  UIMAD UR8, UR40, UR11, UR6 ;  /* 0x0000000b280872a4 */ /* 0x000fe4000f8e0206 */
[----:B------:R-:W-:Y:S04]  /*4f40*/  @!UP0 USEL UR4, UR5, UR4, !UP4 ;  /* 0x0000000405048287 */ /* 0x000fe8000e000000 */
[----:B------:R-:W-:Y:S02]  /*4f50*/  @!UP0 UIMAD UR8, UR7, UR8, UR4 ;  /* 0x00000008070882a4 */ /* 0x000fe4000f8e0204 */
[----:B------:R-:W-:Y:S02]  /*4f60*/  @!UP0 UIADD3 UR9, UPT, UPT, UR10, -UR4, URZ ;  /* 0x800000040a098290 */ /* 0x000fe4000fffe0ff */
[----:B------:R-:W-:Y:S02]  /*4f70*/  UIADD3 UR4, UPT, UPT, -UR5, URZ, URZ ;  /* 0x000000ff05047290 */ /* 0x000fe4000fffe1ff */
[----:B------:R-:W-:Y:S02]  /*4f80*/  UIADD3 UR7, UPT, UPT, -UR6, URZ, URZ ;  /* 0x000000ff06077290 */ /* 0x000fe4000fffe1ff */
[----:B------:R-:W-:Y:S02]  /*4f90*/  @!UP0 UIMAD UR6, UR9, UR40, UR5 ;  /* 0x00000028090682a4 */ /* 0x000fe4000f8e0205 */
[----:B------:R-:W-:Y:S02]  /*4fa0*/  UIMAD UR14, UR15, UR4, UR14 ;  /* 0x000000040f0e72a4 */ /* 0x000fe4000f8e020e */
[----:B------:R-:W-:Y:S01]  /*4fb0*/  UIMAD UR13, UR30, UR7, UR13 ;  /* 0x000000071e0d72a4 */ /* 0x000fe2000f8e020d */
[----:B------:R-:W-:Y:S02]  /*4fc0*/  @!UP0 UMOV UR5, UR8 ;  /* 0x0000000800058c82 */ /* 0x000fe40008000000 */
[----:B------:R-:W-:Y:S02]  /*4fd0*/  UIMAD UR14, UR5, UR15, UR14 ;  /* 0x0000000f050e72a4 */ /* 0x000fe4000f8e020e */
[----:B------:R-:W-:Y:S11]  /*4fe0*/  UIMAD UR13, UR6, UR30, UR13 ;  /* 0x0000001e060d72a4 */ /* 0x000ff6000f8e020d */
[----:B------:R-:W-:Y:S01]  /*4ff0*/  @!UPT UIADD3 URZ, UPT, UPT, URZ, URZ, URZ ;  /* 0x000000fffffff290 */ /* 0x000fe2000fffe0ff */
.L_x_94:
[----:B------:R-:W3:Y:S01]  /*5000*/  @!UP2 LDCU.128 UR20, c[0x0][0xb10] ;  /* 0x00016200ff14a7ac */ /* 0x000ee20008000c00 */
[C---:B----4-:R-:W-:Y:S02]  /*5010*/  ISETP.NE.U32.AND P1, PT, R4.reuse, RZ, PT ;  /* 0x000000ff0400720c */ /* 0x050fe40003f25070 */
[----:B------:R-:W-:Y:S02]  /*5020*/  ISETP.NE.U32.AND P0, PT, R4, RZ, PT ;  /* 0x000000ff0400720c */ /* 0x000fe40003f05070 */
[C---:B------:R-:W-:Y:S02]  /*5030*/  ISETP.NE.AND.EX P1, PT, R5.reuse, RZ, PT, P1 ;  /* 0x000000ff0500720c */ /* 0x040fe40003f25310 */
[----:B------:R-:W-:Y:S01]  /*5040*/  ISETP.NE.AND.EX P0, PT, R5, RZ, PT, P0 ;  /* 0x000000ff0500720c */ /* 0x000fe20003f05300 */
[----:B------:R-:W4:Y:S01]  /*5050*/  @!UP2 LDCU UR5, c[0x0][0xb0c] ;  /* 0x00016180ff05a7ac */ /* 0x000f220008000800 */
[----:B------:R-:W-:Y:S02]  /*5060*/  USHF.L.U32 UR11, UR25, 0x7, URZ ;  /* 0x00000007190b7899 */ /* 0x000fe400080006ff */
[----:B------:R-:W-:Y:S02]  /*5070*/  USHF.L.U32 UR10, UR32, 0x6, URZ ;  /* 0x00000006200a7899 */ /* 0x000fe400080006ff */
[----:B---3--:R-:W-:Y:S07]  /*5080*/  UIMAD.WIDE.U32 UR6, UR14, UR20, URZ ;  /* 0x000000140e0672a5 */ /* 0x008fee000f8e00ff */
[----:B------:R-:W-:Y:S01]  /*5090*/  @!UP2 UMOV UR4, UR7 ;  /* 0x000000070004ac82 */ /* 0x000fe20008000000 */
[----:B----4-:R-:W-:Y:S02]  /*50a0*/  @!UP2 UISETP.NE.AND UP0, UPT, UR5, 0x1, UPT ;  /* 0x000000010500a88c */ /* 0x010fe4000bf05270 */
[----:B------:R-:W-:Y:S02]  /*50b0*/  @!UP2 USHF.R.U32.HI UR4, URZ, UR21, UR4 ;  /* 0x00000015ff04a299 */ /* 0x000fe40008011604 */
[----:B------:R-:W-:Y:S02]  /*50c0*/  UIMAD.WIDE.U32 UR6, UR13, UR23, URZ ;  /* 0x000000170d0672a5 */ /* 0x000fe4000f8e00ff */
[----:B------:R-:W-:Y:S02]  /*50d0*/  @!UP2 USEL UR8, UR14, UR4, !UP0 ;  /* 0x000000040e08a287 */ /* 0x000fe4000c000000 */
[----:B------:R-:W-:Y:S03]  /*50e0*/  @!UP2 UISETP.NE.AND UP0, UPT, UR22, 0x1, UPT ;  /* 0x000000011600a88c */ /* 0x000fe6000bf05270 */
[----:B------:R-:W-:Y:S02]  /*50f0*/  @!UP2 UMOV UR6, UR7 ;  /* 0x000000070006ac82 */ /* 0x000fe40008000000 */
[----:B------:R-:W3:Y:S02]  /*5100*/  @!UP2 LDCU UR4, c[0x0][0xb20] ;  /* 0x00016400ff04a7ac */ /* 0x000ee40008000800 */
[----:B---3--:R-:W-:Y:S04]  /*5110*/  @!UP2 USHF.R.U32.HI UR6, URZ, UR4, UR6 ;  /* 0x00000004ff06a299 */ /* 0x008fe80008011606 */
[----:B------:R-:W-:Y:S04]  /*5120*/  @!UP2 USEL UR6, UR13, UR6, !UP0 ;  /* 0x000000060d06a287 */ /* 0x000fe8000c000000 */
[----:B------:R-:W-:Y:S02]  /*5130*/  @!UP2 UIADD3 UR4, UPT, UPT, -UR8, UR6, URZ ;  /* 0x000000060804a290 */ /* 0x000fe4000fffe1ff */
[----:B------:R-:W-:Y:S02]  /*5140*/  @!UP2 UIADD3 UR6, UPT, UPT, UR8, -UR6, URZ ;  /* 0x800000060806a290 */ /* 0x000fe4000fffe0ff */
[----:B------:R-:W-:Y:S02]  /*5150*/  @!UP2 UIMAD UR14, UR4, UR5, UR14 ;  /* 0x00000005040ea2a4 */ /* 0x000fe4000f8e020e */
[----:B------:R-:W-:Y:S01]  /*5160*/  @!UP2 UIMAD UR13, UR6, UR22, UR13 ;  /* 0x00000016060da2a4 */ /* 0x000fe2000f8e020d */
[----:B------:R-:W-:Y:S11]  /*5170*/  BRA.U UP3, `(.L_x_95) ;  /* 0x0000000103107547 */ /* 0x000ff6000b800000 */
[----:B--2---:R-:W-:Y:S04]  /*5180*/  MOV R0, UR37 ;  /* 0x0000002500007c02 */ /* 0x004fe80008000f00 */
[----:B------:R-:W-:Y:S04]  /*5190*/  SHF.L.U32 R9, R0, 0x1f, RZ ;  /* 0x0000001f00097819 */ /* 0x000fe800000006ff */
[----:B------:R-:W2:Y:S02]  /*51a0*/  SYNCS.PHASECHK.TRANS64.TRYWAIT P2, [UR24+0xd8], R9 ;  /* 0x0000d809ff0075a7 */ /* 0x000ea40008041118 */
[----:B--2---:R-:W-:Y:S05]  /*51b0*/  @!P2 BRA `(.L_x_96) ;  /* 0x00000040000ca947 */ /* 0x004fea0003800000 */
.L_x_95:
[----:B------:R-:W-:Y:S05]  /*51c0*/  @!P1 BRA `(.L_x_97) ;  /* 0x0000000000309947 */ /* 0x000fea0003800000 */
[----:B------:R-:W-:Y:S01]  /*51d0*/  ISETP.NE.U32.AND P1, PT, R2, RZ, PT ;  /* 0x000000ff0200720c */ /* 0x000fe20003f25070 */
[----:B------:R-:W3:Y:S01]  /*51e0*/  LDCU.64 UR4, c[0x0][0x358] ;  /* 0x00006b00ff0477ac */ /* 0x000ee20008000a00 */
[----:B------:R-:W-:Y:S02]  /*51f0*/  IMAD.MOV.U32 R88, RZ, RZ, 0x1 ;  /* 0x00000001ff587424 */ /* 0x000fe400078e00ff */
[----:B------:R-:W-:Y:S11]  /*5200*/  ISETP.NE.AND.EX P1, PT, R3, RZ, PT, P1 ;  /* 0x000000ff0300720c */ /* 0x000ff60003f25310 */
[----:B------:R-:W-:Y:S02]  /*5210*/  @!UPT UIADD3 URZ, UPT, UPT, URZ, URZ, URZ ;  /* 0x000000fffffff290 */ /* 0x000fe4000fffe0ff */
[----:B--2---:R-:W2:Y:S01]  /*5220*/  @P1 LDC.64 R8, c[0x0][0x888] ;  /* 0x00022200ff081b82 */ /* 0x004ea20000000a00 */
[----:B------:R-:W-:Y:S04]  /*5230*/  @P1 IMAD R0, R4, UR36, RZ ;  /* 0x0000002404001c24 */ /* 0x000fe8000f8e02ff */
[----:B--2---:R-:W-:Y:S04]  /*5240*/  @P1 IMAD.WIDE R8, R0, 0x4, R8 ;  /* 0x0000000400081825 */ /* 0x004fe800078e0208 */
[----:B------:R-:W-:Y:S01]  /*5250*/  HFMA2 R0, -RZ, RZ, 0, 5.9604644775390625e-08 ;  /* 0x00000001ff007431 */ /* 0x000fe200000001ff */
[----:B---3-5:R3:W5:Y:S04]  /*5260*/  @P1 LDG.E R41, desc[UR4][R8.64] ;  /* 0x0000000408291981 */ /* 0x028768000c1e1900 */
[----:B------:R-:W-:Y:S01]  /*5270*/  @!P1 PRMT R88, R0, 0x7610, R88 ;  /* 0x0000761000589816 */ /* 0x000fe20000000058 */
[----:B---3--:R-:W4:Y:S06]  /*5280*/  @!P1 LDC R41, c[0x0][0x880] ;  /* 0x00022000ff299b82 */ /* 0x008f2c0000000800 */
.L_x_97:
[----:B----45:R-:W-:Y:S01]  /*5290*/  @!P0 FSETP.EQ.AND P1, PT, R41, RZ, PT ;  /* 0x000000ff2900820b */ /* 0x030fe20003f22000 */
[----:B------:R-:W-:Y:S01]  /*52a0*/  @!UPT UIADD3 URZ, UPT, UPT, URZ, URZ, URZ ;  /* 0x000000fffffff290 */ /* 0x000fe2000fffe0ff */
[----:B------:R-:W-:Y:S11]  /*52b0*/  @!P0 BRA `(.L_x_98) ;  /* 0x0000000000188947 */ /* 0x000ff60003800000 */
[----:B------:R-:W-:Y:S02]  /*52c0*/  LOP3.LUT P0, RZ, R88, 0xff, RZ, 0xc0, !PT ;  /* 0x000000ff58ff7812 */ /* 0x000fe4000780c0ff */
[----:B------:R-:W-:Y:S04]  /*52d0*/  ISETP.NE.U32.AND P1, PT, R2, RZ, PT ;  /* 0x000000ff0200720c */ /* 0x000fe80003f25070 */
[----:B------:R-:W-:Y:S04]  /*52e0*/  ISETP.NE.AND.EX P1, PT, R3, RZ, PT, P1 ;  /* 0x000000ff0300720c */ /* 0x000fe80003f25310 */
[----:B------:R-:W-:Y:S03]  /*52f0*/  PLOP3.LUT P1, PT, P1, PT, PT, 0x8, 0x80 ;  /* 0x000000000080781c */ /* 0x000fe60000f2e170 */
[----:B------:R-:W-:Y:S11]  /*5300*/  @P0 FSETP.EQ.AND P1, PT, R41, RZ, PT ;  /* 0x000000ff2900020b */ /* 0x000ff60003f22000 */
[----:B------:R-:W-:Y:S02]  /*5310*/  @!UPT UIADD3 URZ, UPT, UPT, URZ, URZ, URZ ;  /* 0x000000fffffff290 */ /* 0x000fe4000fffe0ff */
.L_x_98:
[----:B------:R-:W-:Y:S01]  /*5320*/  ULEA UR4, UR12, UR24, 0x3 ;  /* 0x000000180c047291 */ /* 0x000fe2000f8e18ff */
[----:B--2---:R-:W-:Y:S02]  /*5330*/  SHF.L.U32 R9, R15, 0x1f, RZ ;  /* 0x0000001f0f097819 */ /* 0x004fe400000006ff */
[----:B------:R-:W-:Y:S04]  /*5340*/  ELECT P0, URZ, PT ;  /* 0x0000000000ff782f */ /* 0x000fe80003800000 */
[----:B------:R-:W-:Y:S02]  /*5350*/  PLOP3.LUT P1, PT, P1, P0, PT, 0xf2, 0x2f ;  /* 0x00000000002f781c */ /* 0x000fe40000f21e72 */
[----:B------:R-:W2:Y:S11]  /*5360*/  SYNCS.PHASECHK.TRANS64.TRYWAIT P2, [UR4+0xb8], R9 ;  /* 0x0000b809ff0075a7 */ /* 0x000eb60008041104 */
[----:B------:R-:W-:Y:S05]  /*5370*/  @!P1 IADD3 R8, P0, PT, R16, 0x580, RZ ;  /* 0x0000058010089810 */ /* 0x000fea0007f1e0ff */
[----:B------:R-:W-:Y:S01]  /*5380*/  @!P1 IMAD.X R6, RZ, RZ, R17, P0 ;  /* 0x000000ffff069224 */ /* 0x000fe200000e0611 */
[----:B--2---:R-:W-:Y:S07]  /*5390*/  @!P2 BRA `(.L_x_99) ;  /* 0x0000003c00aca947 */ /* 0x004fee0003800000 */
.L_x_185:
[----:B------:R-:W3:Y:S01]  /*53a0*/  S2UR UR20, SR_CgaCtaId ;  /* 0x00000000001479c3 */ /* 0x000ee20000008800 */
[----:B------:R-:W-:Y:S01]  /*53b0*/  @!P1 R2UR UR7, R6 ;  /* 0x00000000060792ca */ /* 0x000fe200000e0000 */
[----:B------:R-:W-:Y:S01]  /*53c0*/  UIADD3 UR5, UPT, UPT, UR12, 0x1, URZ ;  /* 0x000000010c057890 */ /* 0x000fe2000fffe0ff */
[----:B------:R-:W-:Y:S01]  /*53d0*/  @!P1 R2UR UR6, R8 ;  /* 0x00000000080692ca */ /* 0x000fe200000e0000 */
[----:B------:R-:W-:Y:S01]  /*53e0*/  UIADD3 UR9, UPT, UPT, UR4, 0xa0, URZ ;  /* 0x000000a004097890 */ /* 0x000fe2000fffe0ff */
[----:B------:R-:W-:Y:S01]  /*53f0*/  @!P1 IMAD.MOV.U32 R6, RZ, RZ, 0x2000 ;  /* 0x00002000ff069424 */ /* 0x000fe200078e00ff */
[----:B------:R-:W-:Y:S01]  /*5400*/  UISETP.NE.AND UP0, UPT, UR5, 0x3, UPT ;  /* 0x000000030500788c */ /* 0x000fe2000bf05270 */
[----:B------:R-:W-:Y:S01]  /*5410*/  VIADD R14, R14, 0x1 ;  /* 0x000000010e0e7836 */ /* 0x000fe20000000000 */
[----:B------:R-:W-:Y:S01]  /*5420*/  UMOV UR22, 0x0 ;  /* 0x0000000000167882 */ /* 0x000fe20000000000 */
[----:B------:R-:W-:Y:S05]  /*5430*/  UMOV UR23, 0x10000000 ;  /* 0x1000000000177882 */ /* 0x000fea0000000000 */
[----:B--2---:R-:W-:Y:S01]  /*5440*/  IMAD.U32 R9, RZ, RZ, UR7 ;  /* 0x00000007ff097e24 */ /* 0x004fe2000f8e00ff */
[----:B------:R-:W-:Y:S01]  /*5450*/  USEL UR7, URZ, 0x1, UP0 ;  /* 0x00000001ff077887 */ /* 0x000fe20008000000 */
[----:B------:R-:W-:Y:S01]  /*5460*/  IMAD.U32 R8, RZ, RZ, UR6 ;  /* 0x00000006ff087e24 */ /* 0x000fe2000f8e00ff */
[----:B------:R-:W-:Y:S02]  /*5470*/  USEL UR6, UR5, URZ, UP0 ;  /* 0x000000ff05067287 */ /* 0x000fe40008000000 */
[----:B------:R-:W-:Y:S01]  /*5480*/  VOTEU.ALL UP0, P1 ;  /* 0x0000000000ff7886 */ /* 0x000fe20000800000 */
[----:B------:R-:W-:Y:S02]  /*5490*/  @!P1 R2UR UR19, R9 ;  /* 0x00000000091392ca */ /* 0x000fe400000e0000 */
[----:B------:R-:W-:Y:S02]  /*54a0*/  @!P1 R2UR UR18, R8 ;  /* 0x00000000081292ca */ /* 0x000fe400000e0000 */
[----:B------:R-:W-:Y:S01]  /*54b0*/  @!UP0 ULEA UR5, UR12, UR24, 0xd ;  /* 0x000000180c058291 */ /* 0x000fe2000f8e68ff */
[----:B------:R-:W-:Y:S01]  /*54c0*/  LOP3.LUT R15, R15, UR7, RZ, 0x3c, !PT ;  /* 0x000000070f0f7c12 */ /* 0x000fe2000f8e3cff */
[----:B---3--:R-:W-:Y:S02]  /*54d0*/  UPRMT UR20, UR20, 0x654, UR9 ;  /* 0x0000065414147896 */ /* 0x008fe40008000009 */
[----:B------:R-:W-:Y:S01]  /*54e0*/  @!UP0 UIADD3 UR8, UPT, UPT, UR5, 0x200, URZ ;  /* 0x0000020005088890 */ /* 0x000fe2000fffe0ff */
[----:B------:R-:W-:Y:S01]  /*54f0*/  SHF.L.U32 R0, R15, 0x1f, RZ ;  /* 0x0000001f0f007819 */ /* 0x000fe200000006ff */
[----:B------:R-:W-:Y:S01]  /*5500*/  VOTEU.ALL UP0, P1 ;  /* 0x0000000000ff7886 */ /* 0x000fe20000800000 */
[----:B------:R-:W-:Y:S01]  /*5510*/  UMOV UR12, UR36 ;  /* 0x00000024000c7c82 */ /* 0x000fe20008000000 */
[----:B------:R-:W-:Y:S05]  /*5520*/  ULEA UR5, UR6, UR24, 0x3 ;  /* 0x0000001806057291 */ /* 0x000fea000f8e18ff */
[----:B------:R2:W-:Y:S01]  /*5530*/  @!UP0 UTMALDG.3D [UR8], [UR18], desc[UR22] ;  /* 0x00001608120085b4 */ /* 0x0005e20008011000 */
[----:B------:R2:W-:Y:S01]  /*5540*/  @!P1 SYNCS.ARRIVE.TRANS64.RED.A0TR RZ, [UR4+0xa0], R6 ;  /* 0x0000a006ffff99a7 */ /* 0x0005e20008300404 */
[----:B------:R-:W-:Y:S02]  /*5550*/  SYNCS.ARRIVE.TRANS64.RED.A1T0 RZ, [UR20], RZ ;  /* 0x000000ffffff79a7 */ /* 0x000fe40008100414 */
[----:B------:R-:W3:Y:S02]  /*5560*/  SYNCS.PHASECHK.TRANS64.TRYWAIT P0, [UR5+0xb8], R0 ;  /* 0x0000b800ff0075a7 */ /* 0x000ee40008001105 */
[----:B--23--:R-:W-:Y:S05]  /*5570*/  @!P0 BRA `(.L_x_100) ;  /* 0x0000003c004c8947 */ /* 0x00cfea0003800000 */
.L_x_187:
[----:B------:R-:W3:Y:S01]  /*5580*/  S2UR UR12, SR_CgaCtaId ;  /* 0x00000000000c79c3 */ /* 0x000ee20000008800 */
[----:B------:R-:W-:Y:S01]  /*5590*/  UIADD3 UR9, UPT, UPT, UR5, 0xa0, URZ ;  /* 0x000000a005097890 */ /* 0x000fe2000fffe0ff */
[----:B------:R-:W-:Y:S01]  /*55a0*/  @!P1 IADD3 R6, P0, PT, R16, 0x580, RZ ;  /* 0x0000058010069810 */ /* 0x000fe20007f1e0ff */
[----:B------:R-:W-:Y:S01]  /*55b0*/  UPLOP3.LUT UP3, UPT, UPT, UPT, UPT, 0x80, 0x8 ;  /* 0x000000000008789c */ /* 0x000fe20003f6f070 */
[----:B------:R-:W-:Y:S01]  /*55c0*/  R2UR UR23, R90 ;  /* 0x000000005a1772ca */ /* 0x000fe200000e0000 */
[----:B------:R-:W-:Y:S01]  /*55d0*/  UMOV UR20, 0x0 ;  /* 0x0000000000147882 */ /* 0x000fe20000000000 */
[----:B------:R-:W-:Y:S01]  /*55e0*/  @!P1 R2UR UR7, R6 ;  /* 0x00000000060792ca */ /* 0x000fe200000e0000 */
[----:B--2---:R-:W-:Y:S01]  /*55f0*/  @!P1 IMAD.X R0, RZ, RZ, R17, P0 ;  /* 0x000000ffff009224 */ /* 0x004fe200000e0611 */
[----:B------:R-:W-:Y:S01]  /*5600*/  UMOV UR21, 0x10000000 ;  /* 0x1000000000157882 */ /* 0x000fe20000000000 */
[----:B------:R-:W-:Y:S01]  /*5610*/  VOTEU.ALL UP0, P1 ;  /* 0x0000000000ff7886 */ /* 0x000fe20000800000 */
[----:B------:R-:W-:Y:S02]  /*5620*/  R2UR UR22, R91 ;  /* 0x000000005b1672ca */ /* 0x000fe400000e0000 */
[----:B------:R-:W-:Y:S02]  /*5630*/  @!P1 R2UR UR4, R0 ;  /* 0x00000000000492ca */ /* 0x000fe400000e0000 */
[----:B------:R-:W-:Y:S01]  /*5640*/  @!UP0 UIADD3 UR10, UPT, UPT, UR10, 0x20, URZ ;  /* 0x000000200a0a8890 */ /* 0x000fe2000fffe0ff */
[C---:B------:R-:W-:Y:S02]  /*5650*/  ISETP.NE.AND P0, PT, R14.reuse, 0x2, PT ;  /* 0x000000020e00780c */ /* 0x040fe40003f05270 */
[----:B------:R-:W-:Y:S02]  /*5660*/  UIADD3 UR32, UPT, UPT, UR13, UR23, URZ ;  /* 0x000000170d207290 */ /* 0x000fe4000fffe0ff */
[----:B------:R-:W-:Y:S01]  /*5670*/  IMAD.U32 R8, RZ, RZ, UR7 ;  /* 0x00000007ff087e24 */ /* 0x000fe2000f8e00ff */
[----:B------:R-:W-:Y:S02]  /*5680*/  SEL R0, RZ, 0x1, P0 ;  /* 0x00000001ff007807 */ /* 0x000fe40000000000 */
[----:B------:R-:W-:Y:S01]  /*5690*/  SEL R14, R14, RZ, P0 ;  /* 0x000000ff0e0e7207 */ /* 0x000fe20000000000 */
[----:B------:R-:W-:Y:S01]  /*56a0*/  UIADD3 UR25, UPT, UPT, UR14, UR22, URZ ;  /* 0x000000160e197290 */ /* 0x000fe2000fffe0ff */
[----:B------:R-:W-:Y:S01]  /*56b0*/  @!P1 R2UR UR18, R8 ;  /* 0x00000000081292ca */ /* 0x000fe200000e0000 */
[----:B------:R-:W-:Y:S01]  /*56c0*/  IMAD.U32 R9, RZ, RZ, UR4 ;  /* 0x00000004ff097e24 */ /* 0x000fe2000f8e00ff */
[----:B------:R-:W-:Y:S01]  /*56d0*/  @!UP0 ULEA UR4, UR6, UR24, 0xd ;  /* 0x0000001806048291 */ /* 0x000fe2000f8e68ff */
[----:B------:R-:W-:Y:S03]  /*56e0*/  LOP3.LUT R13, R13, R0, RZ, 0x3c, !PT ;  /* 0x000000000d0d7212 */ /* 0x000fe600078e3cff */
[----:B------:R-:W-:Y:S01]  /*56f0*/  @!P1 R2UR UR19, R9 ;  /* 0x00000000091392ca */ /* 0x000fe200000e0000 */
[----:B------:R-:W-:Y:S02]  /*5700*/  @!UP0 UIADD3 UR8, UPT, UPT, UR4, 0x200, URZ ;  /* 0x0000020004088890 */ /* 0x000fe4000fffe0ff */
[----:B---3--:R-:W-:Y:S01]  /*5710*/  UPRMT UR4, UR12, 0x654, UR9 ;  /* 0x000006540c047896 */ /* 0x008fe20008000009 */
[----:B------:R-:W-:Y:S02]  /*5720*/  VOTEU.ALL UP0, P1 ;  /* 0x0000000000ff7886 */ /* 0x000fe40000800000 */
[----:B------:R-:W-:Y:S01]  /*5730*/  UMOV UR12, UR36 ;  /* 0x00000024000c7c82 */ /* 0x000fe20008000000 */
[----:B------:R-:W-:Y:S06]  /*5740*/  UMOV UR36, UR26 ;  /* 0x0000001a00247c82 */ /* 0x000fec0008000000 */
[----:B------:R2:W-:Y:S01]  /*5750*/  @!UP0 UTMALDG.3D [UR8], [UR18], desc[UR20] ;  /* 0x00001408120085b4 */ /* 0x0005e20008011000 */
[----:B------:R3:W-:Y:S01]  /*5760*/  @!P1 SYNCS.ARRIVE.TRANS64.RED.A0TR RZ, [UR5+0xa0], R7 ;  /* 0x0000a007ffff99a7 */ /* 0x0007e20008300405 */
[----:B------:R-:W-:Y:S01]  /*5770*/  SYNCS.ARRIVE.TRANS64.RED.A1T0 RZ, [UR4], RZ ;  /* 0x000000ffffff79a7 */ /* 0x000fe20008100404 */
[----:B------:R-:W-:Y:S04]  /*5780*/  UIADD3 UR4, UPT, UPT, UR6, 0x1, URZ ;  /* 0x0000000106047890 */ /* 0x000fe8000fffe0ff */
[----:B------:R-:W-:Y:S04]  /*5790*/  UISETP.NE.AND UP0, UPT, UR4, 0x3, UPT ;  /* 0x000000030400788c */ /* 0x000fe8000bf05270 */
[----:B------:R-:W-:Y:S06]  /*57a0*/  USEL UR5, URZ, 0x1, UP0 ;  /* 0x00000001ff057887 */ /* 0x000fec0008000000 */
[----:B------:R-:W-:Y:S01]  /*57b0*/  LOP3.LUT R15, R15, UR5, RZ, 0x3c, !PT ;  /* 0x000000050f0f7c12 */ /* 0x000fe2000f8e3cff */
[----:B--2---:R-:W-:Y:S01]  /*57c0*/  USEL UR12, UR4, URZ, UP0 ;  /* 0x000000ff040c7287 */ /* 0x004fe20008000000 */
[----:B------:R-:W-:Y:S11]  /*57d0*/  BRA.U UP1, `(.L_x_101) ;  /* 0xfffffff101e87547 */ /* 0x000ff6000b83ffff */
[----:B------:R-:W-:Y:S01]  /*57e0*/  UIADD3 UR24, UPT, UPT, UR24, 0xb8, URZ ;  /* 0x000000b818187890 */ /* 0x000fe2000fffe0ff */
[----:B------:R-:W-:-:S03]  /*57f0*/  SHF.L.U32 R3, R15, 0x1f, RZ ;  /* 0x0000001f0f037819 */ /* 0x000fc600000006ff */
[----:B------:R-:W-:-:S09]  /*5800*/  ULEA UR4, UR12, UR24, 0x3 ;  /* 0x000000180c047291 */ /* 0x000fd2000f8e18ff */
[----:B------:R-:W2:Y:S02]  /*5810*/  SYNCS.PHASECHK.TRANS64.TRYWAIT P0, [UR4], R3 ;  /* 0x00000003ff0075a7 */ /* 0x000ea40008001104 */
[----:B--2---:R-:W-:Y:S05]  /*5820*/  @!P0 BRA `(.L_x_102) ;  /* 0x0000003800b88947 */ /* 0x004fea0003800000 */
.L_x_189:
[----:B------:R-:W-:-:S04]  /*5830*/  UIADD3 UR4, UPT, UPT, UR12, 0x1, URZ ;  /* 0x000000010c047890 */ /* 0x000fc8000fffe0ff */
[----:B------:R-:W-:-:S04]  /*5840*/  UISETP.NE.AND UP0, UPT, UR4, 0x3, UPT ;  /* 0x000000030400788c */ /* 0x000fc8000bf05270 */
[----:B------:R-:W-:Y:S02]  /*5850*/  USEL UR6, URZ, 0x1, UP0 ;  /* 0x00000001ff067887 */ /* 0x000fe40008000000 */
[----:B------:R-:W-:-:S04]  /*5860*/  USEL UR4, UR4, URZ, UP0 ;  /* 0x000000ff04047287 */ /* 0x000fc80008000000 */
[----:B------:R-:W-:Y:S01]  /*5870*/  ULEA UR5, UR4, UR24, 0x3 ;  /* 0x0000001804057291 */ /* 0x000fe2000f8e18ff */
[----:B------:R-:W-:-:S04]  /*5880*/  LOP3.LUT R15, R15, UR6, RZ, 0x3c, !PT ;  /* 0x000000060f0f7c12 */ /* 0x000fc8000f8e3cff */
[----:B--2---:R-:W-:-:S04]  /*5890*/  SHF.L.U32 R3, R15, 0x1f, RZ ;  /* 0x0000001f0f037819 */ /* 0x004fc800000006ff */
[----:B------:R-:W2:Y:S02]  /*58a0*/  SYNCS.PHASECHK.TRANS64.TRYWAIT P0, [UR5], R3 ;  /* 0x00000003ff0075a7 */ /* 0x000ea40008001105 */
[----:B--2---:R-:W-:Y:S05]  /*58b0*/  @!P0 BRA `(.L_x_103) ;  /* 0x0000003800ac8947 */ /* 0x004fea0003800000 */
.L_x_191:
[----:B------:R-:W-:-:S04]  /*58c0*/  UIADD3 UR4, UPT, UPT, UR4, 0x1, URZ ;  /* 0x0000000104047890 */ /* 0x000fc8000fffe0ff */
[----:B------:R-:W-:-:S04]  /*58d0*/  UISETP.NE.AND UP0, UPT, UR4, 0x3, UPT ;  /* 0x000000030400788c */ /* 0x000fc8000bf05270 */
[----:B------:R-:W-:Y:S02]  /*58e0*/  USEL UR5, URZ, 0x1, UP0 ;  /* 0x00000001ff057887 */ /* 0x000fe40008000000 */
[----:B------:R-:W-:-:S04]  /*58f0*/  USEL UR4, UR4, URZ, UP0 ;  /* 0x000000ff04047287 */ /* 0x000fc80008000000 */
[----:B------:R-:W-:Y:S01]  /*5900*/  ULEA UR4, UR4, UR24, 0x3 ;  /* 0x0000001804047291 */ /* 0x000fe2000f8e18ff */
[----:B--2---:R-:W-:-:S04]  /*5910*/  LOP3.LUT R3, R15, UR5, RZ, 0x3c, !PT ;  /* 0x000000050f037c12 */ /* 0x004fc8000f8e3cff */
[----:B------:R-:W-:Y:S01]  /*5920*/  SHF.L.U32 R3, R3, 0x1f, RZ ;  /* 0x0000001f03037819 */ /* 0x000fe200000006ff */
[----:B------:R-:W-:-:S07]  /*5930*/  IMAD.U32 R0, RZ, RZ, UR4 ;  /* 0x00000004ff007e24 */ /* 0x000fce000f8e00ff */
.L_x_104:
[----:B--2---:R2:W4:Y:S02]  /*5940*/  SYNCS.PHASECHK.TRANS64.TRYWAIT P0, [R0+URZ], R3 ;  /* 0x00000003000075a7 */ /* 0x00452400080011ff */
[----:B----4-:R-:W-:Y:S05]  /*5950*/  @!P0 NANOSLEEP.SYNCS 0x989680 ;  /* 0x009896800000895d */ /* 0x010fea0003900000 */
[----:B------:R-:W4:Y:S02]  /*5960*/  @!P0 SYNCS.PHASECHK.TRANS64 P0, [R0+URZ], R3 ;  /* 0x00000003000085a7 */ /* 0x000f2400080010ff */
[----:B-1--4-:R-:W-:Y:S05]  /*5970*/  @P0 EXIT ;  /* 0x000000000000094d */ /* 0x012fea0003800000 */
[----:B------:R-:W-:Y:S05]  /*5980*/  BRA `(.L_x_104) ;  /* 0xfffffffc00ec7947 */ /* 0x000fea000383ffff */
.L_x_92:
[----:B------:R-:W-:-:S06]  /*5990*/  UISETP.GE.AND UP0, UPT, UR22, 0x4, UPT ;  /* 0x000000041600788c */ /* 0x000fcc000bf06270 */
[----:B------:R-:W-:-:S13]  /*59a0*/  PLOP3.LUT P0, PT, PT, PT, UP0, 0x80, 0x8 ;  /* 0x000000000008781c */ /* 0x000fda0003f0f008 */
[----:B-1----:R-:W-:Y:S05]  /*59b0*/  @!P0 EXIT ;  /* 0x000000000000894d */ /* 0x002fea0003800000 */
[----:B------:R-:W1:Y:S08]  /*59c0*/  S2UR UR4, SR_CgaCtaId ;  /* 0x00000000000479c3 */ /* 0x000e700000008800 */
[----:B------:R-:W-:Y:S01]  /*59d0*/  BAR.SYNC.DEFER_BLOCKING 0x6, 0xa0 ;  /* 0x0182800000007b1d */ /* 0x000fe20000010000 */
[C---:B------:R-:W-:Y:S01]  /*59e0*/  IMAD.SHL.U32 R5, R95.reuse, 0x20, RZ ;  /* 0x000000205f057824 */ /* 0x040fe200078e00ff */
[C---:B------:R-:W-:Y:S01]  /*59f0*/  LOP3.LUT R96, R95.reuse, 0x2, RZ, 0xc0, !PT ;  /* 0x000000025f607812 */ /* 0x040fe200078ec0ff */
[C---:B------:R-:W-:Y:S01]  /*5a00*/  IMAD.SHL.U32 R100, R95.reuse, 0x4, RZ ;  /* 0x000000045f647824 */ /* 0x040fe200078e00ff */
[C---:B------:R-:W-:Y:S01]  /*5a10*/  LOP3.LUT R101, R95.reuse, 0x60, RZ, 0xc0, !PT ;  /* 0x000000605f657812 */ /* 0x040fe200078ec0ff */
[----:B------:R-:W-:Y:S01]  /*5a20*/  IMAD.U32 R37, R95, 0x10000, RZ ;  /* 0x000100005f257824 */ /* 0x000fe200078e00ff */
[----:B------:R-:W-:-:S02]  /*5a30*/  UMOV UR47, 0x400 ;  /* 0x00000400002f7882 */ /* 0x000fc40000000000 */
[----:B------:R-:W2:Y:S01]  /*5a40*/  LDC.64 R80, c[0x0][0x888] ;  /* 0x00022200ff507b82 */ /* 0x000ea20000000a00 */
[----:B------:R-:W-:Y:S01]  /*5a50*/  LOP3.LUT R7, R5, 0xc0, RZ, 0xc0, !PT ;  /* 0x000000c005077812 */ /* 0x000fe200078ec0ff */
[----:B------:R-:W-:Y:S01]  /*5a60*/  HFMA2 R36, -RZ, RZ, 0, 0 ;  /* 0x00000000ff247431 */ /* 0x000fe200000001ff */
[----:B------:R-:W-:Y:S01]  /*5a70*/  LOP3.LUT R95, R95, 0x4, RZ, 0xc0, !PT ;  /* 0x000000045f5f7812 */ /* 0x000fe200078ec0ff */
[----:B------:R-:W-:Y:S01]  /*5a80*/  IMAD.MOV.U32 R98, RZ, RZ, RZ ;  /* 0x000000ffff627224 */ /* 0x000fe200078e00ff */
[----:B------:R-:W-:Y:S01]  /*5a90*/  LOP3.LUT R100, R7, 0x18, R100, 0xf8, !PT ;  /* 0x0000001807647812 */ /* 0x000fe200078ef864 */
[----:B------:R-:W-:Y:S01]  /*5aa0*/  IMAD.MOV.U32 R94, RZ, RZ, RZ ;  /* 0x000000ffff5e7224 */ /* 0x000fe200078e00ff */
[----:B------:R-:W-:Y:S01]  /*5ab0*/  LOP3.LUT R37, R37, 0x600000, RZ, 0xc0, !PT ;  /* 0x0060000025257812 */ /* 0x000fe200078ec0ff */
[----:B------:R-:W3:Y:S01]  /*5ac0*/  LDC.64 R82, c[0x0][0x890] ;  /* 0x00022400ff527b82 */ /* 0x000ee20000000a00 */
[----:B------:R-:W-:Y:S01]  /*5ad0*/  IADD3 R99, PT, PT, -R95, 0x2, RZ ;  /* 0x000000025f637810 */ /* 0x000fe20007ffe1ff */
[----:B------:R-:W-:Y:S01]  /*5ae0*/  IMAD.MOV R96, RZ, RZ, -R96 ;  /* 0x000000ffff607224 */ /* 0x000fe200078e0a60 */
[----:B------:R-:W-:Y:S01]  /*5af0*/  LOP3.LUT R100, R100, 0xf20, R5, 0xf8, !PT ;  /* 0x00000f2064647812 */ /* 0x000fe200078ef805 */
[----:B------:R-:W4:Y:S01]  /*5b00*/  LDCU UR62, c[0x0][0x370] ;  /* 0x00006e00ff3e77ac */ /* 0x000f220008000800 */
[----:B------:R-:W-:Y:S01]  /*5b10*/  MOV R97, RZ ;  /* 0x000000ff00617202 */ /* 0x000fe20000000f00 */
[----:B------:R-:W-:Y:S01]  /*5b20*/  IMAD.SHL.U32 R99, R99, 0x10, RZ ;  /* 0x0000001063637824 */ /* 0x000fe200078e00ff */
[----:B------:R-:W-:Y:S01]  /*5b30*/  IADD3 R95, PT, PT, -R95, RZ, RZ ;  /* 0x000000ff5f5f7210 */ /* 0x000fe20007ffe1ff */
[----:B-1----:R-:W-:Y:S01]  /*5b40*/  ULEA UR47, UR4, UR47, 0x18 ;  /* 0x0000002f042f7291 */ /* 0x002fe2000f8ec0ff */
[----:B------:R-:W1:Y:S01]  /*5b50*/  LDC.64 R78, c[0x0][0x8b0] ;  /* 0x00022c00ff4e7b82 */ /* 0x000e620000000a00 */
[----:B------:R-:W-:Y:S01]  /*5b60*/  UMOV UR54, 0x1 ;  /* 0x0000000100367882 */ /* 0x000fe20000000000 */
[----:B------:R-:W-:Y:S01]  /*5b70*/  UMOV UR46, URZ ;  /* 0x000000ff002e7c82 */ /* 0x000fe20008000000 */
[----:B------:R-:W-:Y:S01]  /*5b80*/  UIADD3 UR4, UPT, UPT, UR47, 0x200, URZ ;  /* 0x000002002f047890 */ /* 0x000fe2000fffe0ff */
[----:B------:R-:W1:Y:S04]  /*5b90*/  LDCU UR41, c[0x0][0xb0c] ;  /* 0x00016180ff2977ac */ /* 0x000e680008000800 */
[----:B------:R-:W4:Y:S01]  /*5ba0*/  LDS R0, [UR47+0x190] ;  /* 0x0001902fff007984 */ /* 0x000f220008000800 */
[----:B------:R-:W1:Y:S01]  /*5bb0*/  LDC.64 R76, c[0x0][0x8a8] ;  /* 0x00022a00ff4c7b82 */ /* 0x000e620000000a00 */
[----:B------:R-:W-:Y:S01]  /*5bc0*/  LEA R100, R100, UR4, 0x1 ;  /* 0x0000000464647c11 */ /* 0x000fe2000f8e08ff */
[----:B------:R-:W1:Y:S01]  /*5bd0*/  LDCU UR39, c[0x0][0xb30] ;  /* 0x00016600ff2777ac */ /* 0x000e620008000800 */
[----:B------:R-:W1:Y:S01]  /*5be0*/  LDCU.64 UR60, c[0x0][0x888] ;  /* 0x00011100ff3c77ac */ /* 0x000e620008000a00 */
[----:B------:R-:W1:Y:S01]  /*5bf0*/  LDCU.64 UR42, c[0x0][0xb28] ;  /* 0x00016500ff2a77ac */ /* 0x000e620008000a00 */
[----:B------:R-:W1:Y:S01]  /*5c00*/  LDCU.128 UR56, c[0x0][0xb10] ;  /* 0x00016200ff3877ac */ /* 0x000e620008000c00 */
[----:B------:R-:W1:Y:S01]  /*5c10*/  LDCU UR55, c[0x0][0x374] ;  /* 0x00006e80ff3777ac */ /* 0x000e620008000800 */
[----:B------:R-:W-:Y:S01]  /*5c20*/  UMOV UR53, URZ ;  /* 0x000000ff00357c82 */ /* 0x000fe20008000000 */
[----:B------:R-:W-:Y:S01]  /*5c30*/  UMOV UR52, URZ ;  /* 0x000000ff00347c82 */ /* 0x000fe20008000000 */
[----:B----4-:R-:W-:-:S02]  /*5c40*/  IMAD.IADD R37, R0, 0x1, R37 ;  /* 0x0000000100257824 */ /* 0x010fc400078e0225 */
[----:B--23--:R-:W-:-:S07]  /*5c50*/  IMAD.U32 R0, RZ, RZ, UR4 ;  /* 0x00000004ff007e24 */ /* 0x00cfce000f8e00ff */
.L_x_135:
[C---:B------:R-:W-:Y:S02]  /*5c60*/  LEA R3, R94.reuse, UR47, 0x3 ;  /* 0x0000002f5e037c11 */ /* 0x040fe4000f8e18ff */
[----:B------:R-:W-:Y:S02]  /*5c70*/  SHF.L.U32 R0, R97, 0x1f, RZ ;  /* 0x0000001f61007819 */ /* 0x000fe400000006ff */
[----:B------:R-:W-:Y:S02]  /*5c80*/  LEA R5, R94, UR47, 0x4 ;  /* 0x0000002f5e057c11 */ /* 0x000fe4000f8e20ff */
[----:B------:R-:W2:Y:S02]  /*5c90*/  SYNCS.PHASECHK.TRANS64.TRYWAIT P0, [R3+URZ+0xe0], R0 ;  /* 0x0000e000030075a7 */ /* 0x000ea400080011ff */
[----:B-12---:R-:W-:Y:S05]  /*5ca0*/  @!P0 BRA `(.L_x_105) ;  /* 0x0000003400c88947 */ /* 0x006fea0003800000 */
.L_x_192:
[----:B------:R-:W3:Y:S01]  /*5cb0*/  LDS.128 R4, [R5+0x170] ;  /* 0x0001700005047984 */ /* 0x000ee20000000c00 */
[----:B------:R-:W-:Y:S01]  /*5cc0*/  UISETP.GE.AND UP0, UPT, UR40, 0x1, UPT ;  /* 0x000000012800788c */ /* 0x000fe2000bf06270 */
[----:B------:R-:W-:Y:S01]  /*5cd0*/  @!PT LDS RZ, [RZ] ;  /* 0x00000000fffff984 */ /* 0x000fe20000000800 */
[----:B------:R-:W-:Y:S01]  /*5ce0*/  @!PT LDS RZ, [RZ] ;  /* 0x00000000fffff984 */ /* 0x000fe20000000800 */
[----:B------:R-:W-:Y:S01]  /*5cf0*/  @!PT LDS RZ, [RZ] ;  /* 0x00000000fffff984 */ /* 0x000fe20000000800 */
[----:B------:R-:W-:Y:S01]  /*5d00*/  @!PT LDS RZ, [RZ] ;  /* 0x00000000fffff984 */ /* 0x000fe20000000800 */
[----:B------:R4:W-:Y:S06]  /*5d10*/  MEMBAR.ALL.CTA ;  /* 0x0000000000007992 */ /* 0x0009ec0000008000 */
[----:B----4-:R-:W4:Y:S01]  /*5d20*/  FENCE.VIEW.ASYNC.S ;  /* 0x00000000000073c6 */ /* 0x010f220000000000 */
[----:B---3--:R-:W-:Y:S11]  /*5d30*/  LOP3.LUT P0, RZ, R6, 0x1, RZ, 0xc0, !PT ;  /* 0x0000000106ff7812 */ /* 0x008ff6000780c0ff */
[----:B------:R-:W-:Y:S02]  /*5d40*/  @!UPT UIADD3 URZ, UPT, UPT, URZ, URZ, URZ ;  /* 0x000000fffffff290 */ /* 0x000fe4000fffe0ff */
[----:B----4-:R-:W-:Y:S01]  /*5d50*/  VOTEU.ANY UP1, P0 ;  /* 0x0000000000ff7886 */ /* 0x010fe20000020100 */
[----:B------:R-:W-:Y:S01]  /*5d60*/  PLOP3.LUT P0, PT, PT, PT, UP1, 0x80, 0x8 ;  /* 0x000000000008781c */ /* 0x000fe20003f0f018 */
[----:B------:R-:W-:Y:S06]  /*5d70*/  UP2UR UR4, UPR, URZ, 0x2 ;  /* 0x00000002ff047883 */ /* 0x000fec0008000000 */
[----:B------:R-:W-:Y:S06]  /*5d80*/  IMAD.U32 R102, RZ, RZ, UR4 ;  /* 0x00000004ff667e24 */ /* 0x000fec000f8e00ff */
[----:B--2---:R-:W-:Y:S02]  /*5d90*/  @P0 SHF.R.U32.HI R0, RZ, 0x10, R5 ;  /* 0x00000010ff000819 */ /* 0x004fe40000011605 */
        /* <DEDUP_REMOVED lines=12> */
[----:B------:R-:W3:Y:S01]  /*5e60*/  LDCU UR12, c[0x0][0xb20] ;  /* 0x00016400ff0c77ac */ /* 0x000ee20008000800 */
[----:B-1----:R-:W-:Y:S02]  /*5e70*/  UIMAD.WIDE.U32 UR4, UR55, UR59, URZ ;  /* 0x0000003b370472a5 */ /* 0x002fe4000f8e00ff */
[----:B------:R-:W-:Y:S02]  /*5e80*/  UIMAD.WIDE.U32 UR6, UR62, UR56, URZ ;  /* 0x000000383e0672a5 */ /* 0x000fe4000f8e00ff */
[----:B------:R-:W-:Y:S02]  /*5e90*/  UISETP.NE.AND UP0, UPT, UR58, 0x1, UPT ;  /* 0x000000013a00788c */ /* 0x000fe4000bf05270 */
[----:B------:R-:W-:Y:S02]  /*5ea0*/  UIMAD.WIDE.U32 UR8, UR37, UR59, URZ ;  /* 0x0000003b250872a5 */ /* 0x000fe4000f8e00ff */
[----:B------:R-:W-:Y:S02]  /*5eb0*/  UIMAD.WIDE.U32 UR10, UR38, UR56, URZ ;  /* 0x00000038260a72a5 */ /* 0x000fe4000f8e00ff */
[----:B------:R-:W-:Y:S02]  /*5ec0*/  UISETP.NE.AND UP1, UPT, UR41, 0x1, UPT ;  /* 0x000000012900788c */ /* 0x000fe4000bf25270 */
[----:B------:R-:W-:Y:S01]  /*5ed0*/  UISETP.NE.AND UP2, UPT, UR40, 0x1, UPT ;  /* 0x000000012800788c */ /* 0x000fe2000bf45270 */
[----:B------:R-:W-:Y:S02]  /*5ee0*/  UMOV UR4, UR5 ;  /* 0x0000000500047c82 */ /* 0x000fe40008000000 */
[----:B---3--:R-:W-:Y:S03]  /*5ef0*/  USHF.R.U32.HI UR5, URZ, UR12, UR4 ;  /* 0x0000000cff057299 */ /* 0x008fe60008011604 */
[----:B------:R-:W-:Y:S02]  /*5f00*/  UMOV UR4, UR7 ;  /* 0x0000000700047c82 */ /* 0x000fe40008000000 */
[----:B------:R-:W-:Y:S02]  /*5f10*/  USHF.R.U32.HI UR7, URZ, UR57, UR4 ;  /* 0x00000039ff077299 */ /* 0x000fe40008011604 */
[----:B------:R-:W-:Y:S02]  /*5f20*/  USEL UR4, UR55, UR5, !UP0 ;  /* 0x0000000537047287 */ /* 0x000fe4000c000000 */
[----:B------:R-:W-:Y:S01]  /*5f30*/  USEL UR7, UR62, UR7, !UP1 ;  /* 0x000000073e077287 */ /* 0x000fe2000c800000 */
[----:B------:R-:W-:Y:S01]  /*5f40*/  UMOV UR5, UR9 ;  /* 0x0000000900057c82 */ /* 0x000fe20008000000 */
[----:B------:R-:W-:Y:S02]  /*5f50*/  UIMAD.WIDE.U32 UR8, UR4, UR42, URZ ;  /* 0x0000002a040872a5 */ /* 0x000fe4000f8e00ff */
[----:B------:R-:W-:Y:S03]  /*5f60*/  USHF.R.U32.HI UR6, URZ, UR12, UR5 ;  /* 0x0000000cff067299 */ /* 0x000fe60008011605 */
[----:B------:R-:W-:Y:S01]  /*5f70*/  UMOV UR5, UR11 ;  /* 0x0000000b00057c82 */ /* 0x000fe20008000000 */
[----:B------:R-:W-:Y:S02]  /*5f80*/  UIMAD.WIDE.U32 UR10, UR7, UR42, URZ ;  /* 0x0000002a070a72a5 */ /* 0x000fe4000f8e00ff */
[----:B------:R-:W-:Y:S02]  /*5f90*/  USHF.R.U32.HI UR12, URZ, UR57, UR5 ;  /* 0x00000039ff0c7299 */ /* 0x000fe40008011605 */
[----:B------:R-:W-:Y:S01]  /*5fa0*/  USEL UR6, UR37, UR6, !UP0 ;  /* 0x0000000625067287 */ /* 0x000fe2000c000000 */
[----:B------:R-:W-:Y:S02]  /*5fb0*/  UMOV UR5, UR9 ;  /* 0x0000000900057c82 */ /* 0x000fe40008000000 */
[----:B------:R-:W-:Y:S01]  /*5fc0*/  UMOV UR10, UR11 ;  /* 0x0000000b000a7c82 */ /* 0x000fe20008000000 */
[----:B------:R-:W-:Y:S02]  /*5fd0*/  @UP2 USHF.R.U32.HI UR4, URZ, UR43, UR5 ;  /* 0x0000002bff042299 */ /* 0x000fe40008011605 */
[----:B------:R-:W-:Y:S02]  /*5fe0*/  @UP2 USHF.R.U32.HI UR7, URZ, UR43, UR10 ;  /* 0x0000002bff072299 */ /* 0x000fe4000801160a */
[----:B------:R-:W-:Y:S02]  /*5ff0*/  UIMAD UR4, UR40, UR4, URZ ;  /* 0x00000004280472a4 */ /* 0x000fe4000f8e02ff */
[----:B------:R-:W-:Y:S02]  /*6000*/  UIMAD.WIDE.U32 UR10, UR6, UR42, URZ ;  /* 0x0000002a060a72a5 */ /* 0x000fe4000f8e00ff */
[----:B------:R-:W-:Y:S02]  /*6010*/  USEL UR5, UR38, UR12, !UP1 ;  /* 0x0000000c26057287 */ /* 0x000fe4000c800000 */
[----:B------:R-:W-:Y:S02]  /*6020*/  UIMAD UR8, UR40, UR7, URZ ;  /* 0x00000007280872a4 */ /* 0x000fe4000f8e02ff */
[----:B------:R-:W-:Y:S03]  /*6030*/  UISETP.GE.AND UP0, UPT, UR6, UR4, UPT ;  /* 0x000000040600728c */ /* 0x000fe6000bf06270 */
[----:B------:R-:W-:Y:S01]  /*6040*/  UMOV UR4, UR11 ;  /* 0x0000000b00047c82 */ /* 0x000fe20008000000 */
[----:B------:R-:W-:Y:S02]  /*6050*/  UISETP.GE.OR UP0, UPT, UR5, UR8, UP0 ;  /* 0x000000080500728c */ /* 0x000fe40008706670 */
[----:B------:R-:W-:Y:S02]  /*6060*/  USHF.R.U32.HI UR4, URZ, UR43, UR4 ;  /* 0x0000002bff047299 */ /* 0x000fe40008011604 */
[----:B------:R-:W-:Y:S02]  /*6070*/  UIMAD.WIDE.U32 UR8, UR5, UR42, URZ ;  /* 0x0000002a050872a5 */ /* 0x000fe4000f8e00ff */
[----:B------:R-:W-:Y:S02]  /*6080*/  USEL UR11, UR6, UR4, !UP2 ;  /* 0x00000004060b7287 */ /* 0x000fe4000d000000 */
[----:B------:R-:W-:Y:S02]  /*6090*/  UIADD3 UR8, UPT, UPT, -UR5, URZ, URZ ;  /* 0x000000ff05087290 */ /* 0x000fe4000fffe1ff */
[----:B------:R-:W-:Y:S01]  /*60a0*/  UIADD3 UR10, UPT, UPT, -UR11, URZ, URZ ;  /* 0x000000ff0b0a7290 */ /* 0x000fe2000fffe1ff */
[----:B------:R-:W-:Y:S01]  /*60b0*/  @!UP0 UMOV UR4, UR9 ;  /* 0x0000000900048c82 */ /* 0x000fe20008000000 */
[----:B------:R-:W-:Y:S02]  /*60c0*/  UIADD3 UR9, UPT, UPT, -UR6, URZ, URZ ;  /* 0x000000ff06097290 */ /* 0x000fe4000fffe1ff */
[----:B------:R-:W-:Y:S02]  /*60d0*/  @!UP0 USHF.R.U32.HI UR4, URZ, UR43, UR4 ;  /* 0x0000002bff048299 */ /* 0x000fe40008011604 */
[----:B------:R-:W-:Y:S02]  /*60e0*/  UIMAD UR10, UR40, UR10, UR6 ;  /* 0x0000000a280a72a4 */ /* 0x000fe4000f8e0206 */
[----:B------:R-:W-:Y:S04]  /*60f0*/  @!UP0 USEL UR4, UR5, UR4, !UP2 ;  /* 0x0000000405048287 */ /* 0x000fe8000d000000 */
[----:B------:R-:W-:Y:S02]  /*6100*/  @!UP0 UIMAD UR10, UR7, UR10, UR4 ;  /* 0x0000000a070a82a4 */ /* 0x000fe4000f8e0204 */
[----:B------:R-:W-:Y:S02]  /*6110*/  @!UP0 UIADD3 UR11, UPT, UPT, UR11, -UR4, URZ ;  /* 0x800000040b0b8290 */ /* 0x000fe4000fffe0ff */
[----:B------:R-:W-:Y:S02]  /*6120*/  UIMAD UR7, UR41, UR8, UR38 ;  /* 0x00000008290772a4 */ /* 0x000fe4000f8e0226 */
[----:B------:R-:W-:Y:S02]  /*6130*/  @!UP0 UIMAD UR6, UR11, UR40, UR5 ;  /* 0x000000280b0682a4 */ /* 0x000fe4000f8e0205 */
[----:B------:R-:W-:Y:S01]  /*6140*/  UIMAD UR4, UR58, UR9, UR37 ;  /* 0x000000093a0472a4 */ /* 0x000fe2000f8e0225 */
[----:B------:R-:W-:Y:S02]  /*6150*/  @!UP0 UMOV UR5, UR10 ;  /* 0x0000000a00058c82 */ /* 0x000fe40008000000 */
[----:B------:R-:W-:Y:S02]  /*6160*/  UIMAD UR38, UR5, UR41, UR7 ;  /* 0x00000029052672a4 */ /* 0x000fe4000f8e0207 */
[----:B------:R-:W-:Y:S11]  /*6170*/  UIMAD UR37, UR6, UR58, UR4 ;  /* 0x0000003a062572a4 */ /* 0x000ff6000f8e0204 */
[----:B------:R-:W-:Y:S01]  /*6180*/  @!UPT UIADD3 URZ, UPT, UPT, URZ, URZ, URZ ;  /* 0x000000fffffff290 */ /* 0x000fe2000fffe0ff */
.L_x_106:
[----:B-1----:R-:W-:Y:S01]  /*6190*/  UISETP.NE.AND UP0, UPT, UR39, 0x1, UPT ;  /* 0x000000012700788c */ /* 0x002fe2000bf05270 */
[----:B------:R-:W-:Y:S01]  /*61a0*/  IADD3 R94, PT, PT, R94, 0x1, RZ ;  /* 0x000000015e5e7810 */ /* 0x000fe20007ffe0ff */
[----:B------:R-:W-:Y:S02]  /*61b0*/  UIADD3 UR11, UPT, UPT, UR47, 0x200, URZ ;  /* 0x000002002f0b7890 */ /* 0x000fe4000fffe0ff */
[----:B------:R-:W-:Y:S02]  /*61c0*/  USHF.L.U32 UR50, UR25, 0x7, URZ ;  /* 0x0000000719327899 */ /* 0x000fe400080006ff */
[----:B------:R-:W-:Y:S05]  /*61d0*/  USHF.L.U32 UR49, UR32, 0x6, URZ ;  /* 0x0000000620317899 */ /* 0x000fea00080006ff */
[----:B------:R-:W1:Y:S01]  /*61e0*/  @!UP0 LDCU.128 UR12, c[0x0][0xb10] ;  /* 0x00016200ff0c87ac */ /* 0x000e620008000c00 */
[----:B------:R-:W3:Y:S01]  /*61f0*/  @!UP0 LDCU UR5, c[0x0][0xb0c] ;  /* 0x00016180ff0587ac */ /* 0x000ee20008000800 */
[----:B------:R-:W4:Y:S01]  /*6200*/  @!UP0 LDCU UR10, c[0x0][0xb20] ;  /* 0x00016400ff0a87ac */ /* 0x000f220008000800 */
[----:B-1----:R-:W-:Y:S02]  /*6210*/  UIMAD.WIDE.U32 UR8, UR38, UR12, URZ ;  /* 0x0000000c260872a5 */ /* 0x002fe4000f8e00ff */
[----:B------:R-:W-:Y:S02]  /*6220*/  UIMAD.WIDE.U32 UR6, UR37, UR15, URZ ;  /* 0x0000000f250672a5 */ /* 0x000fe4000f8e00ff */
[----:B------:R-:W-:Y:S03]  /*6230*/  @!UP0 UISETP.NE.AND UP1, UPT, UR14, 0x1, UPT ;  /* 0x000000010e00888c */ /* 0x000fe6000bf25270 */
[----:B------:R-:W-:Y:S01]  /*6240*/  @!UP0 UMOV UR4, UR9 ;  /* 0x0000000900048c82 */ /* 0x000fe20008000000 */
[----:B---3--:R-:W-:Y:S02]  /*6250*/  @!UP0 UISETP.NE.AND UP2, UPT, UR5, 0x1, UPT ;  /* 0x000000010500888c */ /* 0x008fe4000bf45270 */
[----:B------:R-:W-:Y:S01]  /*6260*/  @!UP0 USHF.R.U32.HI UR4, URZ, UR13, UR4 ;  /* 0x0000000dff048299 */ /* 0x000fe20008011604 */
[----:B------:R-:W-:Y:S02]  /*6270*/  @!UP0 UMOV UR6, UR7 ;  /* 0x0000000700068c82 */ /* 0x000fe40008000000 */
[----:B----4-:R-:W-:Y:S02]  /*6280*/  @!UP0 USHF.R.U32.HI UR6, URZ, UR10, UR6 ;  /* 0x0000000aff068299 */ /* 0x010fe40008011606 */
[----:B------:R-:W-:Y:S02]  /*6290*/  @!UP0 USEL UR7, UR38, UR4, !UP2 ;  /* 0x0000000426078287 */ /* 0x000fe4000d000000 */
[----:B------:R-:W-:Y:S04]  /*62a0*/  @!UP0 USEL UR6, UR37, UR6, !UP1 ;  /* 0x0000000625068287 */ /* 0x000fe8000c800000 */
[----:B------:R-:W-:Y:S02]  /*62b0*/  @!UP0 UIADD3 UR4, UPT, UPT, -UR7, UR6, URZ ;  /* 0x0000000607048290 */ /* 0x000fe4000fffe1ff */
[----:B------:R-:W-:Y:S02]  /*62c0*/  @!UP0 UIADD3 UR6, UPT, UPT, UR7, -UR6, URZ ;  /* 0x8000000607068290 */ /* 0x000fe4000fffe0ff */
[----:B------:R-:W-:Y:S02]  /*62d0*/  @!UP0 UIMAD UR38, UR4, UR5, UR38 ;  /* 0x00000005042682a4 */ /* 0x000fe4000f8e0226 */
[----:B------:R-:W-:Y:S02]  /*62e0*/  @!UP0 UIMAD UR37, UR6, UR14, UR37 ;  /* 0x0000000e062582a4 */ /* 0x000fe4000f8e0225 */
[----:B------:R-:W-:Y:S09]  /*62f0*/  ULOP3.LUT UP0, URZ, UR11, 0x1b0, URZ, 0xc0, !UPT ;  /* 0x000001b00bff7892 */ /* 0x000ff2000f80c0ff */
[----:B------:R-:W-:Y:S05]  /*6300*/  BRA.U !UP0, `(.L_x_107) ;  /* 0x00000001087c7547 */ /* 0x000fea000b800000 */
[----:B------:R-:W1:Y:S01]  /*6310*/  LDCU.64 UR8, c[0x4][0x80] ;  /* 0x01001000ff0877ac */ /* 0x000e620008000a00 */
[----:B------:R-:W-:Y:S01]  /*6320*/  MOV R2, 0x0 ;  /* 0x0000000000027802 */ /* 0x000fe20000000f00 */
[----:B------:R-:W-:Y:S02]  /*6330*/  HFMA2 R12, -RZ, RZ, 0, 5.9604644775390625e-08 ;  /* 0x00000001ff0c7431 */ /* 0x000fe400000001ff */
[----:B------:R-:W-:Y:S01]  /*6340*/  IMAD.MOV.U32 R8, RZ, RZ, 0x70 ;  /* 0x00000070ff087424 */ /* 0x000fe200078e00ff */
[----:B------:R3:W4:Y:S01]  /*6350*/  LDC.64 R14, c[0x4][R2] ;  /* 0x01000000020e7b82 */ /* 0x0007220000000a00 */
[----:B------:R-:W2:Y:S01]  /*6360*/  LDCU.64 UR6, c[0x4][0x88] ;  /* 0x01001100ff0677ac */ /* 0x000ea20008000a00 */
[----:B------:R-:W-:Y:S01]  /*6370*/  IMAD.MOV.U32 R13, RZ, RZ, RZ ;  /* 0x000000ffff0d7224 */ /* 0x000fe200078e00ff */
[----:B------:R-:W2:Y:S01]  /*6380*/  LDCU.64 UR4, c[0x4][0x8] ;  /* 0x01000100ff0477ac */ /* 0x000ea20008000a00 */
[----:B-1----:R-:W-:Y:S01]  /*6390*/  MOV R5, UR9 ;  /* 0x0000000900057c02 */ /* 0x002fe20008000f00 */
[----:B------:R-:W-:Y:S01]  /*63a0*/  IMAD.U32 R4, RZ, RZ, UR8 ;  /* 0x00000008ff047e24 */ /* 0x000fe2000f8e00ff */
[----:B--2---:R-:W-:Y:S01]  /*63b0*/  MOV R7, UR7 ;  /* 0x0000000700077c02 */ /* 0x004fe20008000f00 */
[----:B------:R-:W-:Y:S01]  /*63c0*/  IMAD.U32 R6, RZ, RZ, UR6 ;  /* 0x00000006ff067e24 */ /* 0x000fe2000f8e00ff */
[----:B------:R-:W-:Y:S01]  /*63d0*/  MOV R11, UR5 ;  /* 0x00000005000b7c02 */ /* 0x000fe20008000f00 */
[----:B------:R-:W-:Y:S02]  /*63e0*/  IMAD.U32 R10, RZ, RZ, UR4 ;  /* 0x00000004ff0a7e24 */ /* 0x000fe4000f8e00ff */
[----:B------:R-:W-:Y:S07]  /*63f0*/  LEPC R20, `(.L_x_108) ;  /* 0x000000001014794e */ /* 0x000fee0000000000 */
[----:B---345:R-:W-:Y:S05]  /*6400*/  CALL.ABS.NOINC R14 ;  /* 0x000000000e007343 */ /* 0x038fea0003c00000 */
.L_x_108:
[----:B------:R-:W1:Y:S01]  /*6410*/  LDCU.64 UR8, c[0x4][0x80] ;  /* 0x01001000ff0877ac */ /* 0x000e620008000a00 */
[----:B------:R-:W2:Y:S01]  /*6420*/  LDC.64 R2, c[0x4][R2] ;  /* 0x0100000002027b82 */ /* 0x000ea20000000a00 */
[----:B------:R-:W-:Y:S02]  /*6430*/  HFMA2 R12, -RZ, RZ, 0, 5.9604644775390625e-08 ;  /* 0x00000001ff0c7431 */ /* 0x000fe400000001ff */
[----:B------:R-:W-:Y:S02]  /*6440*/  IMAD.MOV.U32 R8, RZ, RZ, 0x70 ;  /* 0x00000070ff087424 */ /* 0x000fe400078e00ff */
[----:B------:R-:W-:Y:S01]  /*6450*/  IMAD.MOV.U32 R13, RZ, RZ, RZ ;  /* 0x000000ffff0d7224 */ /* 0x000fe200078e00ff */
[----:B------:R-:W3:Y:S01]  /*6460*/  LDCU.64 UR6, c[0x4][0x88] ;  /* 0x01001100ff0677ac */ /* 0x000ee20008000a00 */
[----:B------:R-:W4:Y:S01]  /*6470*/  LDCU.64 UR4, c[0x4][0x8] ;  /* 0x01000100ff0477ac */ /* 0x000f220008000a00 */
[----:B-1----:R-:W-:Y:S02]  /*6480*/  MOV R4, UR8 ;  /* 0x0000000800047c02 */ /* 0x002fe40008000f00 */
[----:B------:R-:W-:Y:S02]  /*6490*/  MOV R5, UR9 ;  /* 0x0000000900057c02 */ /* 0x000fe40008000f00 */
[----:B---3--:R-:W-:Y:S01]  /*64a0*/  MOV R7, UR7 ;  /* 0x0000000700077c02 */ /* 0x008fe20008000f00 */
[----:B------:R-:W-:Y:S01]  /*64b0*/  IMAD.U32 R6, RZ, RZ, UR6 ;  /* 0x00000006ff067e24 */ /* 0x000fe2000f8e00ff */
[----:B----4-:R-:W-:Y:S01]  /*64c0*/  MOV R11, UR5 ;  /* 0x00000005000b7c02 */ /* 0x010fe20008000f00 */
[----:B------:R-:W-:Y:S02]  /*64d0*/  IMAD.U32 R10, RZ, RZ, UR4 ;  /* 0x00000004ff0a7e24 */ /* 0x000fe4000f8e00ff */
[----:B------:R-:W-:Y:S07]  /*64e0*/  LEPC R20, `(.L_x_107) ;  /* 0x000000001014794e */ /* 0x000fee0000000000 */
[----:B--2---:R-:W-:Y:S05]  /*64f0*/  CALL.ABS.NOINC R2 ;  /* 0x0000000002007343 */ /* 0x004fea0003c00000 */
.L_x_107:
[----:B------:R-:W-:Y:S02]  /*6500*/  ISETP.NE.U32.AND P0, PT, RZ, UR60, PT ;  /* 0x0000003cff007c0c */ /* 0x000fe4000bf05070 */
[C---:B------:R-:W-:Y:S02]  /*6510*/  ISETP.NE.U32.AND P1, PT, R82.reuse, RZ, PT ;  /* 0x000000ff5200720c */ /* 0x040fe40003f25070 */
[----:B------:R-:W-:Y:S02]  /*6520*/  ISETP.NE.U32.AND P4, PT, R82, RZ, PT ;  /* 0x000000ff5200720c */ /* 0x000fe40003f85070 */
[----:B------:R-:W-:Y:S02]  /*6530*/  ISETP.NE.AND.EX P0, PT, RZ, UR61, PT, P0 ;  /* 0x0000003dff007c0c */ /* 0x000fe4000bf05300 */
[C---:B------:R-:W-:Y:S02]  /*6540*/  ISETP.NE.AND.EX P1, PT, R83.reuse, RZ, PT, P1 ;  /* 0x000000ff5300720c */ /* 0x040fe40003f25310 */
[----:B------:R-:W-:Y:S02]  /*6550*/  ISETP.NE.AND.EX P4, PT, R83, RZ, P0, P4 ;  /* 0x000000ff5300720c */ /* 0x000fe40000785340 */
[----:B------:R-:W-:Y:S02]  /*6560*/  ISETP.NE.U32.AND P5, PT, R78, RZ, PT ;  /* 0x000000ff4e00720c */ /* 0x000fe40003fa5070 */
[----:B------:R-:W-:Y:S02]  /*6570*/  ISETP.NE.U32.AND P3, PT, RZ, UR60, PT ;  /* 0x0000003cff007c0c */ /* 0x000fe4000bf65070 */
[----:B------:R-:W-:Y:S02]  /*6580*/  PLOP3.LUT P2, PT, PT, PT, PT, 0x8, 0x80 ;  /* 0x000000000080781c */ /* 0x000fe40003f4e170 */
[----:B------:R-:W-:Y:S02]  /*6590*/  ISETP.NE.AND.EX P5, PT, R79, RZ, PT, P5 ;  /* 0x000000ff4f00720c */ /* 0x000fe40003fa5350 */
[----:B------:R-:W-:Y:S03]  /*65a0*/  ISETP.NE.AND.EX P3, PT, RZ, UR61, PT, P3 ;  /* 0x0000003dff007c0c */ /* 0x000fe6000bf65330 */
[----:B------:R-:W-:Y:S01]  /*65b0*/  @!P4 PLOP3.LUT P2, PT, P1, PT, PT, 0x80, 0x8 ;  /* 0x000000000008c81c */ /* 0x000fe20000f4f070 */
[----:B------:R-:W-:Y:S01]  /*65c0*/  @!UPT UIADD3 URZ, UPT, UPT, URZ, URZ, URZ ;  /* 0x000000fffffff290 */ /* 0x000fe2000fffe0ff */
[----:B------:R-:W-:Y:S11]  /*65d0*/  @!P1 BRA `(.L_x_109) ;  /* 0x0000000000309947 */ /* 0x000ff60003800000 */
[----:B------:R-:W-:Y:S01]  /*65e0*/  ISETP.NE.U32.AND P0, PT, R80, RZ, PT ;  /* 0x000000ff5000720c */ /* 0x000fe20003f05070 */
[----:B------:R-:W1:Y:S01]  /*65f0*/  LDCU.64 UR4, c[0x0][0x358] ;  /* 0x00006b00ff0477ac */ /* 0x000e620008000a00 */
[----:B------:R-:W-:Y:S02]  /*6600*/  IMAD.MOV.U32 R88, RZ, RZ, 0x1 ;  /* 0x00000001ff587424 */ /* 0x000fe400078e00ff */
[----:B------:R-:W-:Y:S11]  /*6610*/  ISETP.NE.AND.EX P0, PT, R81, RZ, PT, P0 ;  /* 0x000000ff5100720c */ /* 0x000ff60003f05300 */
[----:B------:R-:W-:Y:S02]  /*6620*/  @!UPT UIADD3 URZ, UPT, UPT, URZ, URZ, URZ ;  /* 0x000000fffffff290 */ /* 0x000fe4000fffe0ff */
[----:B------:R-:W3:Y:S01]  /*6630*/  @P0 LDC.64 R2, c[0x0][0x888] ;  /* 0x00022200ff020b82 */ /* 0x000ee20000000a00 */
[----:B--2---:R-:W-:Y:S04]  /*6640*/  @P0 IMAD R0, R82, UR36, RZ ;  /* 0x0000002452000c24 */ /* 0x004fe8000f8e02ff */
[----:B---3--:R-:W-:Y:S04]  /*6650*/  @P0 IMAD.WIDE R2, R0, 0x4, R2 ;  /* 0x0000000400020825 */ /* 0x008fe800078e0202 */
[----:B------:R-:W-:Y:S01]  /*6660*/  HFMA2 R0, -RZ, RZ, 0, 5.9604644775390625e-08 ;  /* 0x00000001ff007431 */ /* 0x000fe200000001ff */
[----:B-1---5:R1:W5:Y:S04]  /*6670*/  @P0 LDG.E R41, desc[UR4][R2.64] ;  /* 0x0000000402290981 */ /* 0x022368000c1e1900 */
[----:B------:R-:W-:Y:S01]  /*6680*/  @!P0 PRMT R88, R0, 0x7610, R88 ;  /* 0x0000761000588816 */ /* 0x000fe20000000058 */
[----:B-1----:R-:W3:Y:S06]  /*6690*/  @!P0 LDC R41, c[0x0][0x880] ;  /* 0x00022000ff298b82 */ /* 0x002eec0000000800 */
.L_x_109:
[----:B------:R-:W-:Y:S05]  /*66a0*/  @!P5 BRA `(.L_x_110) ;  /* 0x000000000024d947 */ /* 0x000fea0003800000 */
[----:B------:R-:W-:Y:S01]  /*66b0*/  ISETP.NE.U32.AND P0, PT, R76, RZ, PT ;  /* 0x000000ff4c00720c */ /* 0x000fe20003f05070 */
[----:B------:R-:W1:Y:S03]  /*66c0*/  LDCU.64 UR4, c[0x0][0x358] ;  /* 0x00006b00ff0477ac */ /* 0x000e660008000a00 */
[----:B------:R-:W-:Y:S11]  /*66d0*/  ISETP.NE.AND.EX P0, PT, R77, RZ, PT, P0 ;  /* 0x000000ff4d00720c */ /* 0x000ff60003f05300 */
[----:B------:R-:W-:Y:S02]  /*66e0*/  @!UPT UIADD3 URZ, UPT, UPT, URZ, URZ, URZ ;  /* 0x000000fffffff290 */ /* 0x000fe4000fffe0ff */
[----:B------:R-:W4:Y:S01]  /*66f0*/  @P0 LDC.64 R2, c[0x0][0x8a8] ;  /* 0x00022a00ff020b82 */ /* 0x000f220000000a00 */
[----:B--2---:R-:W-:Y:S04]  /*6700*/  @P0 IMAD R0, R78, UR36, RZ ;  /* 0x000000244e000c24 */ /* 0x004fe8000f8e02ff */
[----:B----4-:R-:W-:Y:S05]  /*6710*/  @P0 IMAD.WIDE R2, R0, 0x4, R2 ;  /* 0x0000000400020825 */ /* 0x010fea00078e0202 */
[----:B-1---5:R1:W5:Y:S02]  /*6720*/  @P0 LDG.E R38, desc[UR4][R2.64] ;  /* 0x0000000402260981 */ /* 0x022364000c1e1900 */
[----:B-1----:R-:W4:Y:S02]  /*6730*/  @!P0 LDC R38, c[0x0][0x8a0] ;  /* 0x00022800ff268b82 */ /* 0x002f240000000800 */
.L_x_110:
[----:B---3-5:R-:W-:Y:S01]  /*6740*/  FSETP.NEU.AND P0, PT, R41, RZ, PT ;  /* 0x000000ff2900720b */ /* 0x028fe20003f0d000 */
[----:B------:R-:W-:Y:S01]  /*6750*/  ULOP3.LUT UR4, UR54, 0x1, URZ, 0x3c, !UPT ;  /* 0x0000000136047892 */ /* 0x000fe2000f8e3cff */
[----:B------:R-:W-:Y:S01]  /*6760*/  SEL R5, RZ, 0xffffffff, P3 ;  /* 0xffffffffff057807 */ /* 0x000fe20001800000 */
[----:B------:R-:W-:Y:S01]  /*6770*/  IMAD.U32 R109, RZ, RZ, UR46 ;  /* 0x0000002eff6d7e24 */ /* 0x000fe2000f8e00ff */
[----:B------:R-:W-:Y:S01]  /*6780*/  @!P4 LOP3.LUT P3, RZ, R88, 0xff, RZ, 0xc0, !PT ;  /* 0x000000ff58ffc812 */ /* 0x000fe2000786c0ff */
[----:B------:R-:W-:Y:S01]  /*6790*/  IMAD.SHL.U32 R85, R96, 0x10, RZ ;  /* 0x0000001060557824 */ /* 0x000fe200078e00ff */
[----:B------:R-:W-:Y:S01]  /*67a0*/  @!P4 SEL R2, RZ, 0xffffffff, P0 ;  /* 0xffffffffff02c807 */ /* 0x000fe20000000000 */
[----:B------:R-:W-:Y:S01]  /*67b0*/  IMAD.U32 R110, RZ, RZ, UR4 ;  /* 0x00000004ff6e7e24 */ /* 0x000fe2000f8e00ff */
[----:B------:R-:W-:Y:S01]  /*67c0*/  LEA R92, R36, UR47, 0x3 ;  /* 0x0000002f245c7c11 */ /* 0x000fe2000f8e18ff */
[----:B------:R-:W-:Y:S01]  /*67d0*/  IMAD.SHL.U32 R109, R109, 0x2000, RZ ;  /* 0x000020006d6d7824 */ /* 0x000fe200078e00ff */
[----:B------:R-:W-:Y:S01]  /*67e0*/  @P2 SEL R2, R5, R2, !P3 ;  /* 0x0000000205022207 */ /* 0x000fe20005800000 */
[----:B------:R-:W-:Y:S01]  /*67f0*/  IMAD.SHL.U32 R84, R95, 0x10, RZ ;  /* 0x000000105f547824 */ /* 0x000fe200078e00ff */
[----:B------:R-:W-:Y:S01]  /*6800*/  SHF.L.U32 R3, R98, 0x1f, RZ ;  /* 0x0000001f62037819 */ /* 0x000fe200000006ff */
[----:B------:R-:W-:Y:S01]  /*6810*/  IMAD.IADD R87, R100, 0x1, R109 ;  /* 0x0000000164577824 */ /* 0x000fe200078e026d */
[----:B------:R-:W-:Y:S01]  /*6820*/  @!P4 LOP3.LUT R2, R2, 0x1, RZ, 0xc0, !PT ;  /* 0x000000010202c812 */ /* 0x000fe200078ec0ff */
[----:B------:R-:W-:Y:S01]  /*6830*/  BSSY B1, `(.L_x_111) ;  /* 0x0000038000017945 */ /* 0x000fe20003800000 */
[----:B------:R-:W-:Y:S01]  /*6840*/  IMAD.MOV.U32 R108, RZ, RZ, 0x1 ;  /* 0x00000001ff6c7424 */ /* 0x000fe200078e00ff */
[----:B------:R-:W-:Y:S02]  /*6850*/  CS2R R74, SRZ ;  /* 0x00000000004a7805 */ /* 0x000fe4000001ff00 */
[----:B------:R-:W-:Y:S01]  /*6860*/  ISETP.NE.U32.OR P5, PT, R2, 0x1, P4 ;  /* 0x000000010200780c */ /* 0x000fe200027a5470 */
[----:B------:R-:W-:Y:S01]  /*6870*/  IMAD.U32 R2, RZ, RZ, UR46 ;  /* 0x0000002eff027e24 */ /* 0x000fe2000f8e00ff */
[----:B------:R-:W-:Y:S01]  /*6880*/  LOP3.LUT P4, R93, R88, 0xff, RZ, 0xc0, !PT ;  /* 0x000000ff585d7812 */ /* 0x000fe2000788c0ff */
[----:B------:R-:W-:Y:S01]  /*6890*/  IMAD.IADD R86, R87, 0x1, R85 ;  /* 0x0000000157567824 */ /* 0x000fe200078e0255 */
[----:B------:R-:W-:Y:S01]  /*68a0*/  P2R R103, PR, RZ, 0x20 ;  /* 0x00000020ff677803 */ /* 0x000fe20000000000 */
[----:B------:R-:W-:Y:S01]  /*68b0*/  IMAD R39, R36, 0x40, R37 ;  /* 0x0000004024277824 */ /* 0x000fe200078e0225 */
[----:B--2---:R-:W-:Y:S01]  /*68c0*/  LEA R0, R2, UR47, 0x3 ;  /* 0x0000002f02007c11 */ /* 0x004fe2000f8e18ff */
[----:B------:R-:W-:Y:S01]  /*68d0*/  IMAD.U32 R111, RZ, RZ, UR46 ;  /* 0x0000002eff6f7e24 */ /* 0x000fe2000f8e00ff */
[----:B------:R-:W-:Y:S02]  /*68e0*/  SEL R2, RZ, 0xffffffff, P0 ;  /* 0xffffffffff027807 */ /* 0x000fe40000000000 */
[----:B------:R-:W-:Y:S02]  /*68f0*/  CS2R R72, SRZ ;  /* 0x0000000000487805 */ /* 0x000fe4000001ff00 */
[----:B------:R-:W-:Y:S02]  /*6900*/  CS2R R66, SRZ ;  /* 0x0000000000427805 */ /* 0x000fe4000001ff00 */
[----:B------:R-:W-:Y:S02]  /*6910*/  CS2R R64, SRZ ;  /* 0x0000000000407805 */ /* 0x000fe4000001ff00 */
[----:B------:R-:W-:Y:S02]  /*6920*/  @P1 SEL R2, R5, R2, !P4 ;  /* 0x0000000205021207 */ /* 0x000fe40006000000 */
[----:B------:R-:W-:Y:S02]  /*6930*/  CS2R R58, SRZ ;  /* 0x00000000003a7805 */ /* 0x000fe4000001ff00 */
[----:B------:R-:W-:Y:S02]  /*6940*/  @P5 SHF.L.U32 R7, R110, 0x1f, RZ ;  /* 0x0000001f6e075819 */ /* 0x000fe400000006ff */
[----:B------:R-:W-:Y:S02]  /*6950*/  CS2R R56, SRZ ;  /* 0x0000000000387805 */ /* 0x000fe4000001ff00 */
[----:B------:R-:W-:Y:S02]  /*6960*/  LOP3.LUT R2, R2, 0x1, RZ, 0xc0, !PT ;  /* 0x0000000102027812 */ /* 0x000fe400078ec0ff */
[----:B------:R-:W-:Y:S01]  /*6970*/  CS2R R50, SRZ ;  /* 0x0000000000327805 */ /* 0x000fe2000001ff00 */
[----:B------:R-:W1:Y:S01]  /*6980*/  @P5 SYNCS.PHASECHK.TRANS64.TRYWAIT P3, [R0+URZ+0xa0], R7 ;  /* 0x0000a007000055a7 */ /* 0x000e6200080611ff */
[----:B------:R-:W-:Y:S02]  /*6990*/  CS2R R48, SRZ ;  /* 0x0000000000307805 */ /* 0x000fe4000001ff00 */
[----:B------:R-:W-:Y:S01]  /*69a0*/  ISETP.NE.U32.AND P0, PT, R2, 0x1, PT ;  /* 0x000000010200780c */ /* 0x000fe20003f05070 */
[----:B------:R-:W-:Y:S02]  /*69b0*/  IMAD.IADD R47, R87, 0x1, R84 ;  /* 0x00000001572f7824 */ /* 0x000fe400078e0254 */
[----:B------:R-:W-:Y:S01]  /*69c0*/  IMAD.IADD R46, R99, 0x1, R86 ;  /* 0x00000001632e7824 */ /* 0x000fe200078e0256 */
[----:B------:R-:W-:Y:S01]  /*69d0*/  P2R R112, PR, RZ, 0x1 ;  /* 0x00000001ff707803 */ /* 0x000fe20000000000 */
[----:B------:R2:W3:Y:S01]  /*69e0*/  SYNCS.PHASECHK.TRANS64.TRYWAIT P2, [R92+URZ+0x100], R3 ;  /* 0x000100035c0075a7 */ /* 0x0004e200080411ff */
[----:B-1----:R-:W-:Y:S01]  /*69f0*/  @P5 SEL R108, RZ, 0x1, !P3 ;  /* 0x00000001ff6c5807 */ /* 0x002fe20005800000 */
[----:B--2---:R-:W-:Y:S06]  /*6a00*/  @!P5 BRA `(.L_x_112) ;  /* 0x000000000068d947 */ /* 0x004fec0003800000 */
[----:B------:R-:W-:Y:S01]  /*6a10*/  ISETP.NE.AND P0, PT, R108, RZ, PT ;  /* 0x000000ff6c00720c */ /* 0x000fe20003f05270 */
[----:B------:R-:W-:Y:S01]  /*6a20*/  BSSY B0, `(.L_x_113) ;  /* 0x000000d000007945 */ /* 0x000fe20003800000 */
[----:B------:R-:W-:Y:S02]  /*6a30*/  CS2R R50, SRZ ;  /* 0x0000000000327805 */ /* 0x000fe4000001ff00 */
[----:B------:R-:W-:Y:S02]  /*6a40*/  CS2R R48, SRZ ;  /* 0x0000000000307805 */ /* 0x000fe4000001ff00 */
[----:B------:R-:W-:Y:S02]  /*6a50*/  CS2R R58, SRZ ;  /* 0x00000000003a7805 */ /* 0x000fe4000001ff00 */
[----:B------:R-:W-:Y:S02]  /*6a60*/  CS2R R56, SRZ ;  /* 0x0000000000387805 */ /* 0x000fe4000001ff00 */
[----:B------:R-:W-:Y:S02]  /*6a70*/  CS2R R66, SRZ ;  /* 0x0000000000427805 */ /* 0x000fe4000001ff00 */
[----:B------:R-:W-:Y:S02]  /*6a80*/  CS2R R64, SRZ ;  /* 0x0000000000407805 */ /* 0x000fe4000001ff00 */
[----:B------:R-:W-:Y:S02]  /*6a90*/  CS2R R74, SRZ ;  /* 0x00000000004a7805 */ /* 0x000fe4000001ff00 */
[----:B------:R-:W-:Y:S01]  /*6aa0*/  CS2R R72, SRZ ;  /* 0x0000000000487805 */ /* 0x000fe2000001ff00 */
[----:B------:R-:W-:Y:S06]  /*6ab0*/  @P0 BRA `(.L_x_114) ;  /* 0x00000000000c0947 */ /* 0x000fec0003800000 */
[----:B------:R-:W-:Y:S04]  /*6ac0*/  SHF.L.U32 R5, R110, 0x1f, RZ ;  /* 0x0000001f6e057819 */ /* 0x000fe800000006ff */
[----:B------:R-:W1:Y:S02]  /*6ad0*/  SYNCS.PHASECHK.TRANS64.TRYWAIT P0, [R0+URZ+0xa0], R5 ;  /* 0x0000a005000075a7 */ /* 0x000e6400080011ff */
[----:B-1----:R-:W-:Y:S05]  /*6ae0*/  @!P0 BRA `(.L_x_115) ;  /* 0x00000028004c8947 */ /* 0x002fea0003800000 */
.L_x_114:
[----:B------:R-:W-:Y:S05]  /*6af0*/  BSYNC B0 ;  /* 0x0000000000007941 */ /* 0x000fea0003800000 */
.L_x_113:
[----:B------:R-:W-:Y:S01]  /*6b00*/  ISETP.NE.AND P0, PT, R112, RZ, PT ;  /* 0x000000ff7000720c */ /* 0x000fe20003f05270 */
[----:B------:R-:W-:Y:S04]  /*6b10*/  UIADD3 UR4, UPT, UPT, UR46, 0x1, URZ ;  /* 0x000000012e047890 */ /* 0x000fe8000fffe0ff */
[----:B------:R-:W-:Y:S04]  /*6b20*/  UISETP.NE.AND UP0, UPT, UR4, 0x3, UPT ;  /* 0x000000030400788c */ /* 0x000fe8000bf05270 */
[----:B------:R-:W-:Y:S02]  /*6b30*/  USEL UR5, URZ, 0x1, UP0 ;  /* 0x00000001ff057887 */ /* 0x000fe40008000000 */
[----:B------:R-:W-:Y:S02]  /*6b40*/  USEL UR4, UR4, URZ, UP0 ;  /* 0x000000ff04047287 */ /* 0x000fe40008000000 */
[----:B------:R2:W1:Y:S02]  /*6b50*/  @P0 LDS.128 R48, [R87] ;  /* 0x0000000057300984 */ /* 0x0004640000000c00 */
[----:B------:R-:W-:Y:S02]  /*6b60*/  LOP3.LUT R110, R110, UR5, RZ, 0x3c, !PT ;  /* 0x000000056e6e7c12 */ /* 0x000fe4000f8e3cff */
[----:B------:R2:W1:Y:S01]  /*6b70*/  @P0 LDS.128 R56, [R86+0x10] ;  /* 0x0000100056380984 */ /* 0x0004620000000c00 */
[----:B------:R-:W-:Y:S03]  /*6b80*/  IMAD.U32 R111, RZ, RZ, UR4 ;  /* 0x00000004ff6f7e24 */ /* 0x000fe6000f8e00ff */
[----:B------:R2:W1:Y:S04]  /*6b90*/  @P0 LDS.128 R64, [R47+0x20] ;  /* 0x000020002f400984 */ /* 0x0004680000000c00 */
[----:B------:R2:W1:Y:S02]  /*6ba0*/  @P0 LDS.128 R72, [R46+0x10] ;  /* 0x000010002e480984 */ /* 0x0004640000000c00 */
.L_x_112:
[----:B------:R-:W-:Y:S05]  /*6bb0*/  BSYNC B1 ;  /* 0x0000000000017941 */ /* 0x000fea0003800000 */
.L_x_111:
[----:B-1----:R-:W-:Y:S04]  /*6bc0*/  SHF.R.U32.HI R0, RZ, 0x15, R39 ;  /* 0x00000015ff007819 */ /* 0x002fe80000011627 */
[----:B------:R-:W-:Y:S01]  /*6bd0*/  LOP3.LUT P0, RZ, R0, 0x3, R89, 0x48, !PT ;  /* 0x0000000300ff7812 */ /* 0x000fe20007804859 */
[----:B------:R-:W-:Y:S01]  /*6be0*/  @!UPT UIADD3 URZ, UPT, UPT, URZ, URZ, URZ ;  /* 0x000000fffffff290 */ /* 0x000fe2000fffe0ff */
[----:B---3--:R-:W-:Y:S11]  /*6bf0*/  @P2 BRA `(.L_x_116) ;  /* 0x0000000000082947 */ /* 0x008ff60003800000 */
[----:B------:R-:W1:Y:S02]  /*6c00*/  SYNCS.PHASECHK.TRANS64.TRYWAIT P1, [R92+URZ+0x100], R3 ;  /* 0x000100035c0075a7 */ /* 0x000e6400080211ff */
[----:B-1----:R-:W-:Y:S05]  /*6c10*/  @!P1 BRA `(.L_x_117) ;  /* 0x0000002800149947 */ /* 0x002fea0003800000 */
.L_x_116:
[----:B------:R-:W-:Y:S05]  /*6c20*/  @!P0 BRA `(.L_x_118) ;  /* 0x0000000000408947 */ /* 0x000fea0003800000 */
[----:B------:R-:W3:Y:S01]  /*6c30*/  LDCU.64 UR8, c[0x4][0x70] ;  /* 0x01000e00ff0877ac */ /* 0x000ee20008000a00 */
[----:B-1----:R-:W-:Y:S01]  /*6c40*/  MOV R3, 0x0 ;  /* 0x0000000000037802 */ /* 0x002fe20000000f00 */
[----:B------:R-:W-:Y:S02]  /*6c50*/  HFMA2 R12, -RZ, RZ, 0, 5.9604644775390625e-08 ;  /* 0x00000001ff0c7431 */ /* 0x000fe400000001ff */
[----:B------:R-:W-:Y:S02]  /*6c60*/  IMAD.MOV.U32 R8, RZ, RZ, 0x192 ;  /* 0x00000192ff087424 */ /* 0x000fe400078e00ff */
[----:B------:R-:W-:Y:S01]  /*6c70*/  IMAD.MOV.U32 R13, RZ, RZ, RZ ;  /* 0x000000ffff0d7224 */ /* 0x000fe200078e00ff */
[----:B------:R-:W1:Y:S01]  /*6c80*/  LDCU.64 UR6, c[0x4][0x78] ;  /* 0x01000f00ff0677ac */ /* 0x000e620008000a00 */
[----:B------:R-:W2:Y:S01]  /*6c90*/  LDC.64 R2, c[0x4][R3] ;  /* 0x0100000003027b82 */ /* 0x000ea20000000a00 */
[----:B------:R-:W5:Y:S01]  /*6ca0*/  LDCU.64 UR4, c[0x4][0x10] ;  /* 0x01000200ff0477ac */ /* 0x000f620008000a00 */
[----:B---3--:R-:W-:Y:S01]  /*6cb0*/  MOV R5, UR9 ;  /* 0x0000000900057c02 */ /* 0x008fe20008000f00 */
[----:B------:R-:W-:Y:S01]  /*6cc0*/  IMAD.U32 R4, RZ, RZ, UR8 ;  /* 0x00000008ff047e24 */ /* 0x000fe2000f8e00ff */
[----:B-1----:R-:W-:Y:S01]  /*6cd0*/  MOV R7, UR7 ;  /* 0x0000000700077c02 */ /* 0x002fe20008000f00 */
[----:B------:R-:W-:Y:S01]  /*6ce0*/  IMAD.U32 R6, RZ, RZ, UR6 ;  /* 0x00000006ff067e24 */ /* 0x000fe2000f8e00ff */
[----:B-----5:R-:W-:Y:S01]  /*6cf0*/  MOV R11, UR5 ;  /* 0x00000005000b7c02 */ /* 0x020fe20008000f00 */
[----:B------:R-:W-:Y:S02]  /*6d00*/  IMAD.U32 R10, RZ, RZ, UR4 ;  /* 0x00000004ff0a7e24 */ /* 0x000fe4000f8e00ff */
[----:B------:R-:W-:Y:S07]  /*6d10*/  LEPC R20, `(.L_x_118) ;  /* 0x000000001014794e */ /* 0x000fee0000000000 */
[----:B--2-4-:R-:W-:Y:S05]  /*6d20*/  CALL.ABS.NOINC R2 ;  /* 0x0000000002007343 */ /* 0x014fea0003c00000 */
.L_x_118:
[C---:B------:R-:W-:Y:S01]  /*6d30*/  SHF.L.U32 R40, R48.reuse, 0x10, RZ ;  /* 0x0000001030287819 */ /* 0x040fe200000006ff */
[----:B------:R-:W-:Y:S05]  /*6d40*/  WARPSYNC.ALL ;  /* 0x0000000000007948 */ /* 0x000fea0003800000 */
[----:B------:R-:W-:Y:S01]  /*6d50*/  R2UR UR4, R39 ;  /* 0x00000000270472ca */ /* 0x000fe200000e0000 */
[----:B------:R-:W-:Y:S01]  /*6d60*/  BSSY.RECONVERGENT B0, `(.L_x_119) ;  /* 0x0000087000007945 */ /* 0x000fe20003800200 */
[----:B------:R-:W-:Y:S02]  /*6d70*/  LOP3.LUT R43, R48, 0xffff0000, RZ, 0xc0, !PT ;  /* 0xffff0000302b7812 */ /* 0x000fe400078ec0ff */
[----:B------:R-:W-:Y:S02]  /*6d80*/  SHF.L.U32 R42, R49, 0x10, RZ ;  /* 0x00000010312a7819 */ /* 0x000fe400000006ff */
[----:B------:R-:W-:Y:S02]  /*6d90*/  SHF.L.U32 R45, R51, 0x10, RZ ;  /* 0x00000010332d7819 */ /* 0x000fe400000006ff */
[----:B------:R-:W-:Y:S02]  /*6da0*/  LOP3.LUT R44, R75, 0xffff0000, RZ, 0xc0, !PT ;  /* 0xffff00004b2c7812 */ /* 0x000fe400078ec0ff */
[----:B------:R-:W-:Y:S03]  /*6db0*/  ISETP.NE.AND P0, PT, R101, RZ, PT ;  /* 0x000000ff6500720c */ /* 0x000fe60003f05270 */
[----:B------:R-:W4:Y:S02]  /*6dc0*/  LDTM.x32 R4, tmem[UR4] ;  /* 0x00000004000479ee */ /* 0x000f2400082c0000 */
[C---:B----4-:R-:W-:Y:S01]  /*6dd0*/  FMUL R0, R38.reuse, R4 ;  /* 0x0000000426007220 */ /* 0x050fe20000400000 */
[C---:B------:R-:W-:Y:S01]  /*6de0*/  FMUL R2, R38.reuse, R5 ;  /* 0x0000000526027220 */ /* 0x040fe20000400000 */
[C---:B-1----:R-:W-:Y:S01]  /*6df0*/  FMUL R3, R38.reuse, R6 ;  /* 0x0000000626037220 */ /* 0x042fe20000400000 */
[----:B------:R-:W-:Y:S01]  /*6e00*/  FMUL R7, R38, R7 ;  /* 0x0000000726077220 */ /* 0x000fe20000400000 */
[----:B------:R-:W-:Y:S01]  /*6e10*/  FFMA R0, R41, R40, R0 ;  /* 0x0000002829007223 */ /* 0x000fe20000000000 */
[----:B------:R-:W-:Y:S01]  /*6e20*/  LOP3.LUT R40, R49, 0xffff0000, RZ, 0xc0, !PT ;  /* 0xffff000031287812 */ /* 0x000fe200078ec0ff */
[C---:B------:R-:W-:Y:S01]  /*6e30*/  FFMA R2, R41.reuse, R43, R2 ;  /* 0x0000002b29027223 */ /* 0x040fe20000000002 */
[C---:B------:R-:W-:Y:S01]  /*6e40*/  SHF.L.U32 R43, R50.reuse, 0x10, RZ ;  /* 0x00000010322b7819 */ /* 0x040fe200000006ff */
[C---:B------:R-:W-:Y:S01]  /*6e50*/  FFMA R3, R41.reuse, R42, R3 ;  /* 0x0000002a29037223 */ /* 0x040fe20000000003 */
[----:B------:R-:W-:Y:S01]  /*6e60*/  LOP3.LUT R42, R50, 0xffff0000, RZ, 0xc0, !PT ;  /* 0xffff0000322a7812 */ /* 0x000fe200078ec0ff */
[----:B------:R-:W-:Y:S01]  /*6e70*/  FMUL R4, R38, R8 ;  /* 0x0000000826047220 */ /* 0x000fe20000400000 */
[----:B------:R-:W-:Y:S01]  /*6e80*/  F2FP.BF16.F32.PACK_AB R52, R2, R0 ;  /* 0x000000000234723e */ /* 0x000fe200000010ff */
[----:B------:R-:W-:Y:S01]  /*6e90*/  FFMA R7, R41, R40, R7 ;  /* 0x0000002829077223 */ /* 0x000fe20000000007 */
[----:B------:R-:W-:Y:S01]  /*6ea0*/  LOP3.LUT R40, R51, 0xffff0000, RZ, 0xc0, !PT ;  /* 0xffff000033287812 */ /* 0x000fe200078ec0ff */
[C---:B------:R-:W-:Y:S01]  /*6eb0*/  FMUL R5, R38.reuse, R9 ;  /* 0x0000000926057220 */ /* 0x040fe20000400000 */
[C---:B------:R-:W-:Y:S01]  /*6ec0*/  FMUL R6, R38.reuse, R10 ;  /* 0x0000000a26067220 */ /* 0x040fe20000400000 */
[----:B------:R-:W-:Y:S01]  /*6ed0*/  FMUL R11, R38, R11 ;  /* 0x0000000b260b7220 */ /* 0x000fe20000400000 */
[----:B------:R-:W-:Y:S01]  /*6ee0*/  F2FP.BF16.F32.PACK_AB R53, R7, R3 ;  /* 0x000000030735723e */ /* 0x000fe200000010ff */
[C---:B------:R-:W-:Y:S01]  /*6ef0*/  FFMA R4, R41.reuse, R43, R4 ;  /* 0x0000002b29047223 */ /* 0x040fe20000000004 */
[C---:B------:R-:W-:Y:S01]  /*6f00*/  SHF.L.U32 R43, R56.reuse, 0x10, RZ ;  /* 0x00000010382b7819 */ /* 0x040fe200000006ff */
[----:B------:R-:W-:Y:S01]  /*6f10*/  FFMA R5, R41, R42, R5 ;  /* 0x0000002a29057223 */ /* 0x000fe20000000005 */
[----:B------:R-:W-:Y:S01]  /*6f20*/  LOP3.LUT R42, R57, 0xffff0000, RZ, 0xc0, !PT ;  /* 0xffff0000392a7812 */ /* 0x000fe200078ec0ff */
[----:B------:R-:W-:Y:S01]  /*6f30*/  FFMA R6, R41, R45, R6 ;  /* 0x0000002d29067223 */ /* 0x000fe20000000006 */
[----:B------:R-:W-:Y:S01]  /*6f40*/  SHF.L.U32 R45, R57, 0x10, RZ ;  /* 0x00000010392d7819 */ /* 0x000fe200000006ff */
[----:B------:R-:W-:Y:S01]  /*6f50*/  FFMA R11, R41, R40, R11 ;  /* 0x00000028290b7223 */ /* 0x000fe2000000000b */
[----:B------:R-:W-:Y:S01]  /*6f60*/  LOP3.LUT R40, R56, 0xffff0000, RZ, 0xc0, !PT ;  /* 0xffff000038287812 */ /* 0x000fe200078ec0ff */
[C---:B------:R-:W-:Y:S01]  /*6f70*/  FMUL R8, R38.reuse, R12 ;  /* 0x0000000c26087220 */ /* 0x040fe20000400000 */
[----:B------:R-:W-:Y:S01]  /*6f80*/  F2FP.BF16.F32.PACK_AB R54, R5, R4 ;  /* 0x000000040536723e */ /* 0x000fe200000010ff */
[C---:B------:R-:W-:Y:S01]  /*6f90*/  FMUL R9, R38.reuse, R13 ;  /* 0x0000000d26097220 */ /* 0x040fe20000400000 */
[----:B------:R-:W-:Y:S01]  /*6fa0*/  F2FP.BF16.F32.PACK_AB R55, R11, R6 ;  /* 0x000000060b37723e */ /* 0x000fe200000010ff */
[C---:B------:R-:W-:Y:S01]  /*6fb0*/  FMUL R10, R38.reuse, R14 ;  /* 0x0000000e260a7220 */ /* 0x040fe20000400000 */
[----:B------:R-:W-:Y:S01]  /*6fc0*/  FMUL R15, R38, R15 ;  /* 0x0000000f260f7220 */ /* 0x000fe20000400000 */
[----:B------:R-:W-:Y:S01]  /*6fd0*/  FFMA R8, R41, R43, R8 ;  /* 0x0000002b29087223 */ /* 0x000fe20000000008 */
[----:B------:R-:W-:Y:S01]  /*6fe0*/  SHF.L.U32 R43, R59, 0x10, RZ ;  /* 0x000000103b2b7819 */ /* 0x000fe200000006ff */
[C---:B------:R-:W-:Y:S01]  /*6ff0*/  FFMA R9, R41.reuse, R40, R9 ;  /* 0x0000002829097223 */ /* 0x040fe20000000009 */
[C---:B------:R-:W-:Y:S01]  /*7000*/  SHF.L.U32 R40, R58.reuse, 0x10, RZ ;  /* 0x000000103a287819 */ /* 0x040fe200000006ff */
        /* <DEDUP_REMOVED lines=8> */
[----:B------:R-:W-:Y:S01]  /*7090*/  FMUL R14, R38, R18 ;  /* 0x00000012260e7220 */ /* 0x000fe20000400000 */
[----:B------:R-:W-:Y:S01]  /*70a0*/  FFMA R12, R41, R40, R12 ;  /* 0x00000028290c7223 */ /* 0x000fe2000000000c */
[----:B------:R-:W-:Y:S01]  /*70b0*/  LOP3.LUT R40, R59, 0xffff0000, RZ, 0xc0, !PT ;  /* 0xffff00003b287812 */ /* 0x000fe200078ec0ff */
[C---:B------:R-:W-:Y:S01]  /*70c0*/  FFMA R13, R41.reuse, R42, R13 ;  /* 0x0000002a290d7223 */ /* 0x040fe2000000000d */
[----:B------:R-:W-:Y:S01]  /*70d0*/  LOP3.LUT R42, R64, 0xffff0000, RZ, 0xc0, !PT ;  /* 0xffff0000402a7812 */ /* 0x000fe200078ec0ff */
[----:B------:R-:W-:Y:S01]  /*70e0*/  FMUL R19, R38, R19 ;  /* 0x0000001326137220 */ /* 0x000fe20000400000 */
[----:B------:R-:W-:Y:S01]  /*70f0*/  FFMA R14, R41, R43, R14 ;  /* 0x0000002b290e7223 */ /* 0x000fe2000000000e */
[----:B------:R-:W-:Y:S01]  /*7100*/  SHF.L.U32 R43, R64, 0x10, RZ ;  /* 0x00000010402b7819 */ /* 0x000fe200000006ff */
[----:B------:R1:W-:Y:S01]  /*7110*/  STS.128 [R87], R52 ;  /* 0x0000003457007388 */ /* 0x0003e20000000c00 */
[----:B------:R-:W-:Y:S01]  /*7120*/  F2FP.BF16.F32.PACK_AB R62, R13, R12 ;  /* 0x0000000c0d3e723e */ /* 0x000fe200000010ff */
[C---:B------:R-:W-:Y:S01]  /*7130*/  FMUL R16, R38.reuse, R20 ;  /* 0x0000001426107220 */ /* 0x040fe20000400000 */
        /* <DEDUP_REMOVED lines=8> */
[C---:B------:R-:W-:Y:S01]  /*71c0*/  FFMA R17, R41.reuse, R42, R17 ;  /* 0x0000002a29117223 */ /* 0x040fe20000000011 */
[----:B------:R-:W-:Y:S01]  /*71d0*/  FFMA R18, R41, R45, R18 ;  /* 0x0000002d29127223 */ /* 0x000fe20000000012 */
[----:B------:R1:W-:Y:S01]  /*71e0*/  STS.128 [R86+0x10], R60 ;  /* 0x0000103c56007388 */ /* 0x0003e20000000c00 */
[----:B------:R-:W-:Y:S01]  /*71f0*/  SHF.L.U32 R45, R67, 0x10, RZ ;  /* 0x00000010432d7819 */ /* 0x000fe200000006ff */
[----:B------:R-:W-:Y:S01]  /*7200*/  FFMA R23, R41, R40, R23 ;  /* 0x0000002829177223 */ /* 0x000fe20000000017 */
[----:B------:R-:W-:Y:S01]  /*7210*/  LOP3.LUT R40, R66, 0xffff0000, RZ, 0xc0, !PT ;  /* 0xffff000042287812 */ /* 0x000fe200078ec0ff */
[C---:B------:R-:W-:Y:S01]  /*7220*/  FMUL R20, R38.reuse, R24 ;  /* 0x0000001826147220 */ /* 0x040fe20000400000 */
[----:B------:R-:W-:Y:S01]  /*7230*/  LOP3.LUT R42, R67, 0xffff0000, RZ, 0xc0, !PT ;  /* 0xffff0000432a7812 */ /* 0x000fe200078ec0ff */
[C---:B------:R-:W-:Y:S01]  /*7240*/  FMUL R21, R38.reuse, R25 ;  /* 0x0000001926157220 */ /* 0x040fe20000400000 */
[----:B------:R-:W-:Y:S01]  /*7250*/  F2FP.BF16.F32.PACK_AB R68, R17, R16 ;  /* 0x000000101144723e */ /* 0x000fe200000010ff */
[C---:B------:R-:W-:Y:S01]  /*7260*/  FMUL R22, R38.reuse, R26 ;  /* 0x0000001a26167220 */ /* 0x040fe20000400000 */
[----:B------:R-:W-:Y:S01]  /*7270*/  FMUL R27, R38, R27 ;  /* 0x0000001b261b7220 */ /* 0x000fe20000400000 */
[C---:B------:R-:W-:Y:S01]  /*7280*/  FFMA R20, R41.reuse, R43, R20 ;  /* 0x0000002b29147223 */ /* 0x040fe20000000014 */
[C---:B------:R-:W-:Y:S01]  /*7290*/  FFMA R21, R41.reuse, R40, R21 ;  /* 0x0000002829157223 */ /* 0x040fe20000000015 */
[C---:B------:R-:W-:Y:S01]  /*72a0*/  FFMA R22, R41.reuse, R45, R22 ;  /* 0x0000002d29167223 */ /* 0x040fe20000000016 */
[----:B------:R-:W-:Y:S01]  /*72b0*/  FFMA R27, R41, R42, R27 ;  /* 0x0000002a291b7223 */ /* 0x000fe2000000001b */
[----:B------:R-:W-:Y:S01]  /*72c0*/  SHF.L.U32 R40, R72, 0x10, RZ ;  /* 0x0000001048287819 */ /* 0x000fe200000006ff */
[----:B------:R-:W-:Y:S01]  /*72d0*/  FMUL R24, R38, R28 ;  /* 0x0000001c26187220 */ /* 0x000fe20000400000 */
[----:B------:R-:W-:Y:S01]  /*72e0*/  LOP3.LUT R42, R72, 0xffff0000, RZ, 0xc0, !PT ;  /* 0xffff0000482a7812 */ /* 0x000fe200078ec0ff */
[C---:B------:R-:W-:Y:S01]  /*72f0*/  FMUL R25, R38.reuse, R29 ;  /* 0x0000001d26197220 */ /* 0x040fe20000400000 */
[----:B------:R-:W-:Y:S01]  /*7300*/  SHF.L.U32 R43, R73, 0x10, RZ ;  /* 0x00000010492b7819 */ /* 0x000fe200000006ff */
[C---:B------:R-:W-:Y:S01]  /*7310*/  FMUL R26, R38.reuse, R30 ;  /* 0x0000001e261a7220 */ /* 0x040fe20000400000 */
[C---:B------:R-:W-:Y:S01]  /*7320*/  FFMA R24, R41.reuse, R40, R24 ;  /* 0x0000002829187223 */ /* 0x040fe20000000018 */
[----:B------:R-:W-:Y:S01]  /*7330*/  FFMA R25, R41, R42, R25 ;  /* 0x0000002a29197223 */ /* 0x000fe20000000019 */
[----:B------:R-:W-:Y:S01]  /*7340*/  LOP3.LUT R40, R73, 0xffff0000, RZ, 0xc0, !PT ;  /* 0xffff000049287812 */ /* 0x000fe200078ec0ff */
[----:B------:R-:W-:Y:S01]  /*7350*/  FFMA R26, R41, R43, R26 ;  /* 0x0000002b291a7223 */ /* 0x000fe2000000001a */
[----:B------:R-:W-:Y:S01]  /*7360*/  FMUL R31, R38, R31 ;  /* 0x0000001f261f7220 */ /* 0x000fe20000400000 */
[----:B------:R-:W-:Y:S01]  /*7370*/  SHF.L.U32 R43, R74, 0x10, RZ ;  /* 0x000000104a2b7819 */ /* 0x000fe200000006ff */
[----:B------:R-:W-:Y:S01]  /*7380*/  FMUL R28, R38, R32 ;  /* 0x00000020261c7220 */ /* 0x000fe20000400000 */
[----:B------:R-:W-:Y:S01]  /*7390*/  LOP3.LUT R42, R74, 0xffff0000, RZ, 0xc0, !PT ;  /* 0xffff00004a2a7812 */ /* 0x000fe200078ec0ff */
[C---:B------:R-:W-:Y:S01]  /*73a0*/  FMUL R29, R38.reuse, R33 ;  /* 0x00000021261d7220 */ /* 0x040fe20000400000 */
[----:B------:R-:W-:Y:S01]  /*73b0*/  SHF.L.U32 R45, R75, 0x10, RZ ;  /* 0x000000104b2d7819 */ /* 0x000fe200000006ff */
[C---:B------:R-:W-:Y:S01]  /*73c0*/  FMUL R30, R38.reuse, R34 ;  /* 0x00000022261e7220 */ /* 0x040fe20000400000 */
[----:B------:R-:W-:Y:S01]  /*73d0*/  FFMA R31, R41, R40, R31 ;  /* 0x00000028291f7223 */ /* 0x000fe2000000001f */
[----:B------:R-:W-:Y:S01]  /*73e0*/  FMUL R35, R38, R35 ;  /* 0x0000002326237220 */ /* 0x000fe20000400000 */
[----:B------:R-:W-:Y:S01]  /*73f0*/  F2FP.BF16.F32.PACK_AB R69, R23, R18 ;  /* 0x000000121745723e */ /* 0x000fe200000010ff */
[----:B------:R-:W-:Y:S01]  /*7400*/  FFMA R28, R41, R43, R28 ;  /* 0x0000002b291c7223 */ /* 0x000fe2000000001c */
[----:B------:R-:W-:Y:S01]  /*7410*/  F2FP.BF16.F32.PACK_AB R70, R21, R20 ;  /* 0x000000141546723e */ /* 0x000fe200000010ff */
[----:B------:R-:W-:Y:S01]  /*7420*/  FFMA R29, R41, R42, R29 ;  /* 0x0000002a291d7223 */ /* 0x000fe2000000001d */
[----:B------:R-:W-:Y:S01]  /*7430*/  F2FP.BF16.F32.PACK_AB R71, R27, R22 ;  /* 0x000000161b47723e */ /* 0x000fe200000010ff */
[C---:B------:R-:W-:Y:S01]  /*7440*/  FFMA R30, R41.reuse, R45, R30 ;  /* 0x0000002d291e7223 */ /* 0x040fe2000000001e */
[----:B------:R-:W-:Y:S01]  /*7450*/  FFMA R35, R41, R44, R35 ;  /* 0x0000002c29237223 */ /* 0x000fe20000000023 */
[----:B------:R-:W-:Y:S02]  /*7460*/  F2FP.BF16.F32.PACK_AB R104, R25, R24 ;  /* 0x000000181968723e */ /* 0x000fe400000010ff */
[----:B------:R1:W-:Y:S01]  /*7470*/  STS.128 [R47+0x20], R68 ;  /* 0x000020442f007388 */ /* 0x0003e20000000c00 */
[----:B------:R-:W-:Y:S02]  /*7480*/  F2FP.BF16.F32.PACK_AB R105, R31, R26 ;  /* 0x0000001a1f69723e */ /* 0x000fe400000010ff */
[----:B------:R-:W-:Y:S02]  /*7490*/  F2FP.BF16.F32.PACK_AB R106, R29, R28 ;  /* 0x0000001c1d6a723e */ /* 0x000fe400000010ff */
[----:B------:R-:W-:Y:S05]  /*74a0*/  F2FP.BF16.F32.PACK_AB R107, R35, R30 ;  /* 0x0000001e236b723e */ /* 0x000fea00000010ff */
[----:B------:R1:W-:Y:S01]  /*74b0*/  STS.128 [R46+0x10], R104 ;  /* 0x000010682e007388 */ /* 0x0003e20000000c00 */
[----:B------:R-:W-:Y:S01]  /*74c0*/  @!PT LDS RZ, [RZ] ;  /* 0x00000000fffff984 */ /* 0x000fe20000000800 */
[----:B------:R-:W-:Y:S01]  /*74d0*/  @!PT LDS RZ, [RZ] ;  /* 0x00000000fffff984 */ /* 0x000fe20000000800 */
[----:B------:R-:W-:Y:S01]  /*74e0*/  @!PT LDS RZ, [RZ] ;  /* 0x00000000fffff984 */ /* 0x000fe20000000800 */
[----:B------:R-:W-:Y:S01]  /*74f0*/  @!PT LDS RZ, [RZ] ;  /* 0x00000000fffff984 */ /* 0x000fe20000000800 */
[----:B------:R3:W-:Y:S07]  /*7500*/  MEMBAR.ALL.CTA ;  /* 0x0000000000007992 */ /* 0x0007ee0000008000 */
[----:B---3--:R-:W3:Y:S02]  /*7510*/  FENCE.VIEW.ASYNC.S ;  /* 0x00000000000073c6 */ /* 0x008ee40000000000 */
[----:B---3--:R-:W-:Y:S06]  /*7520*/  BAR.SYNC.DEFER_BLOCKING 0x1, 0x80 ;  /* 0x0042000000007b1d */ /* 0x008fec0000010000 */
[----:B------:R-:W-:Y:S05]  /*7530*/  @P0 BRA `(.L_x_120) ;  /* 0x0000000000240947 */ /* 0x000fea0003800000 */
[----:B------:R-:W3:Y:S01]  /*7540*/  LDCU.64 UR6, c[0x0][0x348] ;  /* 0x00006900ff0677ac */ /* 0x000ee20008000a00 */
[----:B------:R-:W-:Y:S01]  /*7550*/  R2UR UR5, R109 ;  /* 0x000000006d0572ca */ /* 0x000fe200000e0000 */
[----:B------:R-:W-:Y:S11]  /*7560*/  UMOV UR51, UR36 ;  /* 0x0000002400337c82 */ /* 0x000ff60008000000 */
[----:B------:R-:W-:Y:S01]  /*7570*/  @!UPT UIADD3 URZ, UPT, UPT, URZ, URZ, URZ ;  /* 0x000000fffffff290 */ /* 0x000fe2000fffe0ff */
[----:B------:R-:W-:Y:S02]  /*7580*/  UIADD3 UR48, UPT, UPT, UR47, 0x200, UR5 ;  /* 0x000002002f307890 */ /* 0x000fe4000fffe005 */
[----:B---3--:R-:W-:Y:S04]  /*7590*/  UIADD3 UR4, UP0, UPT, UR6, 0x680, URZ ;  /* 0x0000068006047890 */ /* 0x008fe8000ff1e0ff */
[----:B------:R-:W-:Y:S09]  /*75a0*/  UIADD3.X UR5, UPT, UPT, URZ, UR7, URZ, UP0, !UPT ;  /* 0x00000007ff057290 */ /* 0x000ff200087fe4ff */
[----:B------:R3:W-:Y:S02]  /*75b0*/  UTMASTG.3D [UR48], [UR4] ;  /* 0x00000030040073b5 */ /* 0x0007e40008010000 */
[----:B---3--:R0:W-:Y:S02]  /*75c0*/  UTMACMDFLUSH ;  /* 0x00000000000079b7 */ /* 0x0081e40000000000 */
.L_x_120:
[----:B------:R-:W-:Y:S05]  /*75d0*/  BSYNC.RECONVERGENT B0 ;  /* 0x0000000000007941 */ /* 0x000fea0003800200 */
.L_x_119:
[----:B------:R-:W-:Y:S01]  /*75e0*/  UIADD3 UR44, UPT, UPT, UR46, 0x1, URZ ;  /* 0x000000012e2c7890 */ /* 0x000fe2000fffe0ff */
[----:B------:R-:W-:Y:S03]  /*75f0*/  BSSY.RECONVERGENT B0, `(.L_x_121) ;  /* 0x0000005000007945 */ /* 0x000fe60003800200 */
[----:B------:R-:W-:Y:S04]  /*7600*/  UISETP.NE.AND UP0, UPT, UR44, 0x3, UPT ;  /* 0x000000032c00788c */ /* 0x000fe8000bf05270 */
[----:B------:R-:W-:Y:S01]  /*7610*/  USEL UR45, UR44, URZ, UP0 ;  /* 0x000000ff2c2d7287 */ /* 0x000fe20008000000 */
[----:B------:R-:W-:Y:S11]  /*7620*/  @P0 BRA `(.L_x_122) ;  /* 0x0000000000040947 */ /* 0x000ff60003800000 */
[----:B------:R-:W-:Y:S04]  /*7630*/  DEPBAR.LE SB0, 0x1 ;  /* 0x000080400000791a */ /* 0x000fe80000000000 */
.L_x_122:
[----:B------:R-:W-:Y:S05]  /*7640*/  BSYNC.RECONVERGENT B0 ;  /* 0x0000000000007941 */ /* 0x000fea0003800200 */
.L_x_121:
[----:B------:R-:W-:Y:S01]  /*7650*/  BAR.SYNC.DEFER_BLOCKING 0x1, 0x80 ;  /* 0x0042000000007b1d */ /* 0x000fe20000010000 */
[----:B------:R-:W-:Y:S01]  /*7660*/  ISETP.NE.AND P1, PT, R103, RZ, PT ;  /* 0x000000ff6700720c */ /* 0x000fe20003f25270 */
[----:B------:R-:W-:Y:S01]  /*7670*/  UISETP.NE.AND UP0, UPT, UR53, URZ, UPT ;  /* 0x000000ff3500728c */ /* 0x000fe2000bf05270 */
[----:B------:R-:W-:Y:S11]  /*7680*/  LEA R3, R111, UR47, 0x3 ;  /* 0x0000002f6f037c11 */ /* 0x000ff6000f8e18ff */
[----:B------:R-:W-:Y:S01]  /*7690*/  @P1 SHF.L.U32 R4, R110, 0x1f, RZ ;  /* 0x0000001f6e041819 */ /* 0x000fe200000006ff */
[----:B------:R-:W-:Y:S06]  /*76a0*/  BRA.U !UP0, `(.L_x_123) ;  /* 0x0000000108247547 */ /* 0x000fec000b800000 */
[----:B------:R-:W3:Y:S01]  /*76b0*/  S2R R0, SR_CgaCtaId ;  /* 0x0000000000007919 */ /* 0x000ee20000008800 */
[----:B------:R-:W-:Y:S01]  /*76c0*/  IMAD.U32 R2, RZ, RZ, UR52 ;  /* 0x00000034ff027e24 */ /* 0x000fe2000f8e00ff */
[----:B------:R-:W-:Y:S04]  /*76d0*/  UIADD3 UR4, UPT, UPT, UR52, 0x1, URZ ;  /* 0x0000000134047890 */ /* 0x000fe8000fffe0ff */
[----:B------:R-:W-:Y:S01]  /*76e0*/  @P1 LEA R2, R2, UR47, 0x3 ;  /* 0x0000002f02021c11 */ /* 0x000fe2000f8e18ff */
[----:B------:R-:W-:Y:S04]  /*76f0*/  UISETP.NE.AND UP0, UPT, UR4, 0x3, UPT ;  /* 0x000000030400788c */ /* 0x000fe8000bf05270 */
[----:B------:R-:W-:Y:S01]  /*7700*/  @P1 VIADD R5, R2, 0xb8 ;  /* 0x000000b802051836 */ /* 0x000fe20000000000 */
[----:B------:R-:W-:Y:S04]  /*7710*/  USEL UR52, UR4, URZ, UP0 ;  /* 0x000000ff04347287 */ /* 0x000fe80008000000 */
[----:B---3--:R-:W-:Y:S04]  /*7720*/  @P1 PRMT R0, R0, 0x654, R5 ;  /* 0x0000065400001816 */ /* 0x008fe80000000005 */
[----:B------:R3:W-:Y:S04]  /*7730*/  @P1 SYNCS.ARRIVE.TRANS64.RED.A1T0 RZ, [R0+URZ], RZ ;  /* 0x000000ff00ff19a7 */ /* 0x0007e800081004ff */
.L_x_123:
[----:B------:R-:W4:Y:S01]  /*7740*/  @P1 SYNCS.PHASECHK.TRANS64.TRYWAIT P0, [R3+URZ+0xa0], R4 ;  /* 0x0000a004030015a7 */ /* 0x000f2200080011ff */
[----:B------:R-:W-:Y:S01]  /*7750*/  BSSY B1, `(.L_x_124) ;  /* 0x0000015000017945 */ /* 0x000fe20003800000 */
[----:B----4-:R-:W-:Y:S03]  /*7760*/  @P1 SEL R108, RZ, 0x1, !P0 ;  /* 0x00000001ff6c1807 */ /* 0x010fe60004000000 */
[----:B------:R-:W-:Y:S05]  /*7770*/  @!P1 BRA `(.L_x_125) ;  /* 0x0000000000489947 */ /* 0x000fea0003800000 */
[----:B------:R-:W-:Y:S01]  /*7780*/  ISETP.NE.AND P1, PT, R112, RZ, PT ;  /* 0x000000ff7000720c */ /* 0x000fe20003f25270 */
[----:B------:R-:W-:Y:S01]  /*7790*/  BSSY B0, `(.L_x_126) ;  /* 0x000000a000007945 */ /* 0x000fe20003800000 */
[----:B------:R-:W-:Y:S11]  /*77a0*/  ISETP.NE.AND P0, PT, R108, RZ, PT ;  /* 0x000000ff6c00720c */ /* 0x000ff60003f05270 */
[----:B------:R-:W-:Y:S04]  /*77b0*/  @P1 IMAD R111, R111, 0x2000, R100 ;  /* 0x000020006f6f1824 */ /* 0x000fe800078e0264 */
[----:B------:R-:W-:Y:S01]  /*77c0*/  @P1 IMAD.IADD R4, R85, 0x1, R111 ;  /* 0x0000000155041824 */ /* 0x000fe200078e026f */
[----:B------:R-:W-:Y:S03]  /*77d0*/  @P1 IADD3 R2, PT, PT, R84, R111, RZ ;  /* 0x0000006f54021210 */ /* 0x000fe60007ffe0ff */
[----:B---3--:R-:W-:Y:S01]  /*77e0*/  @P1 IMAD.IADD R0, R99, 0x1, R4 ;  /* 0x0000000163001824 */ /* 0x008fe200078e0204 */
[----:B------:R-:W-:Y:S06]  /*77f0*/  @P0 BRA `(.L_x_127) ;  /* 0x00000000000c0947 */ /* 0x000fec0003800000 */
[----:B------:R-:W-:Y:S04]  /*7800*/  SHF.L.U32 R110, R110, 0x1f, RZ ;  /* 0x0000001f6e6e7819 */ /* 0x000fe800000006ff */
[----:B------:R-:W3:Y:S02]  /*7810*/  SYNCS.PHASECHK.TRANS64.TRYWAIT P0, [R3+URZ+0xa0], R110 ;  /* 0x0000a06e030075a7 */ /* 0x000ee400080011ff */
[----:B---3--:R-:W-:Y:S05]  /*7820*/  @!P0 BRA `(.L_x_128) ;  /* 0x0000001c00248947 */ /* 0x008fea0003800000 */
.L_x_127:
[----:B------:R-:W-:Y:S05]  /*7830*/  BSYNC B0 ;  /* 0x0000000000007941 */ /* 0x000fea0003800000 */
.L_x_126:
[----:B------:R-:W-:Y:S11]  /*7840*/  ISETP.NE.AND P0, PT, R112, RZ, PT ;  /* 0x000000ff7000720c */ /* 0x000ff60003f05270 */
[----:B------:R-:W-:Y:S02]  /*7850*/  @!UPT UIADD3 URZ, UPT, UPT, URZ, URZ, URZ ;  /* 0x000000fffffff290 */ /* 0x000fe4000fffe0ff */
[----:B------:R4:W1:Y:S04]  /*7860*/  @P0 LDS.128 R48, [R111] ;  /* 0x000000006f300984 */ /* 0x0008680000000c00 */
[----:B------:R4:W1:Y:S04]  /*7870*/  @P0 LDS.128 R64, [R2+0x20] ;  /* 0x0000200002400984 */ /* 0x0008680000000c00 */
[----:B------:R4:W1:Y:S04]  /*7880*/  @P0 LDS.128 R56, [R4+0x10] ;  /* 0x0000100004380984 */ /* 0x0008680000000c00 */
[----:B------:R4:W1:Y:S02]  /*7890*/  @P0 LDS.128 R72, [R0+0x10] ;  /* 0x0000100000480984 */ /* 0x0008640000000c00 */
.L_x_125:
[----:B------:R-:W-:Y:S05]  /*78a0*/  BSYNC B1 ;  /* 0x0000000000017941 */ /* 0x000fea0003800000 */
.L_x_124:
[----:B---34-:R-:W-:Y:S05]  /*78b0*/  VIADD R0, R39, 0x20 ;  /* 0x0000002027007836 */ /* 0x018fea0000000000 */
[----:B------:R-:W-:Y:S04]  /*78c0*/  SHF.R.U32.HI R0, RZ, 0x15, R0 ;  /* 0x00000015ff007819 */ /* 0x000fe80000011600 */
[----:B------:R-:W-:Y:S11]  /*78d0*/  LOP3.LUT P0, RZ, R0, 0x3, R89, 0x48, !PT ;  /* 0x0000000300ff7812 */ /* 0x000ff60007804859 */
[----:B------:R-:W-:Y:S02]  /*78e0*/  @!UPT UIADD3 URZ, UPT, UPT, URZ, URZ, URZ ;  /* 0x000000fffffff290 */ /* 0x000fe4000fffe0ff */
[----:B------:R-:W-:Y:S05]  /*78f0*/  @!P0 BRA `(.L_x_129) ;  /* 0x0000000000408947 */ /* 0x000fea0003800000 */
[----:B------:R-:W3:Y:S01]  /*7900*/  LDCU.64 UR8, c[0x4][0x70] ;  /* 0x01000e00ff0877ac */ /* 0x000ee20008000a00 */
[----:B------:R-:W-:Y:S01]  /*7910*/  MOV R3, 0x0 ;  /* 0x0000000000037802 */ /* 0x000fe20000000f00 */
[----:B------:R-:W-:Y:S02]  /*7920*/  HFMA2 R12, -RZ, RZ, 0, 5.9604644775390625e-08 ;  /* 0x00000001ff0c7431 */ /* 0x000fe400000001ff */
[----:B------:R-:W-:Y:S02]  /*7930*/  IMAD.MOV.U32 R8, RZ, RZ, 0x192 ;  /* 0x00000192ff087424 */ /* 0x000fe400078e00ff */
[----:B------:R-:W-:Y:S01]  /*7940*/  IMAD.MOV.U32 R13, RZ, RZ, RZ ;  /* 0x000000ffff0d7224 */ /* 0x000fe200078e00ff */
[----:B------:R-:W4:Y:S01]  /*7950*/  LDCU.64 UR6, c[0x4][0x78] ;  /* 0x01000f00ff0677ac */ /* 0x000f220008000a00 */
[----:B------:R-:W1:Y:S01]  /*7960*/  LDC.64 R2, c[0x4][R3] ;  /* 0x0100000003027b82 */ /* 0x000e620000000a00 */
[----:B------:R-:W5:Y:S01]  /*7970*/  LDCU.64 UR4, c[0x4][0x10] ;  /* 0x01000200ff0477ac */ /* 0x000f620008000a00 */
[----:B---3--:R-:W-:Y:S01]  /*7980*/  MOV R5, UR9 ;  /* 0x0000000900057c02 */ /* 0x008fe20008000f00 */
[----:B------:R-:W-:Y:S01]  /*7990*/  IMAD.U32 R4, RZ, RZ, UR8 ;  /* 0x00000008ff047e24 */ /* 0x000fe2000f8e00ff */
[----:B----4-:R-:W-:Y:S01]  /*79a0*/  MOV R7, UR7 ;  /* 0x0000000700077c02 */ /* 0x010fe20008000f00 */
[----:B------:R-:W-:Y:S01]  /*79b0*/  IMAD.U32 R6, RZ, RZ, UR6 ;  /* 0x00000006ff067e24 */ /* 0x000fe2000f8e00ff */
[----:B-----5:R-:W-:Y:S01]  /*79c0*/  MOV R11, UR5 ;  /* 0x00000005000b7c02 */ /* 0x020fe20008000f00 */
[----:B------:R-:W-:Y:S02]  /*79d0*/  IMAD.U32 R10, RZ, RZ, UR4 ;  /* 0x00000004ff0a7e24 */ /* 0x000fe4000f8e00ff */
[----:B------:R-:W-:Y:S07]  /*79e0*/  LEPC R20, `(.L_x_129) ;  /* 0x000000001014794e */ /* 0x000fee0000000000 */
[----:B-12---:R-:W-:Y:S05]  /*79f0*/  CALL.ABS.NOINC R2 ;  /* 0x0000000002007343 */ /* 0x006fea0003c00000 */
.L_x_129:
[----:B------:R-:W-:Y:S01]  /*7a00*/  ISETP.NE.AND P0, PT, R101, RZ, PT ;  /* 0x000000ff6500720c */ /* 0x000fe20003f05270 */
[----:B------:R-:W-:Y:S05]  /*7a10*/  WARPSYNC.ALL ;  /* 0x0000000000007948 */ /* 0x000fea0003800000 */
[----:B------:R-:W-:Y:S01]  /*7a20*/  R2UR UR4, R39 ;  /* 0x00000000270472ca */ /* 0x000fe200000e0000 */
[----:B------:R-:W-:Y:S01]  /*7a30*/  BSSY.RECONVERGENT B0, `(.L_x_130) ;  /* 0x0000090000007945 */ /* 0x000fe20003800200 */
[C---:B-1----:R-:W-:Y:S02]  /*7a40*/  SHF.L.U32 R40, R48.reuse, 0x10, RZ ;  /* 0x0000001030287819 */ /* 0x042fe400000006ff */
[----:B------:R-:W-:Y:S02]  /*7a50*/  LOP3.LUT R42, R48, 0xffff0000, RZ, 0xc0, !PT ;  /* 0xffff0000302a7812 */ /* 0x000fe400078ec0ff */
[C---:B------:R-:W-:Y:S02]  /*7a60*/  SHF.L.U32 R43, R49.reuse, 0x10, RZ ;  /* 0x00000010312b7819 */ /* 0x040fe400000006ff */
[----:B------:R-:W-:Y:S02]  /*7a70*/  LOP3.LUT R44, R49, 0xffff0000, RZ, 0xc0, !PT ;  /* 0xffff0000312c7812 */ /* 0x000fe400078ec0ff */
[C---:B------:R-:W-:Y:S02]  /*7a80*/  SHF.L.U32 R45, R50.reuse, 0x10, RZ ;  /* 0x00000010322d7819 */ /* 0x040fe400000006ff */
[----:B--2---:R-:W-:Y:S01]  /*7a90*/  LOP3.LUT R46, R50, 0xffff0000, RZ, 0xc0, !PT ;  /* 0xffff0000322e7812 */ /* 0x004fe200078ec0ff */
[----:B------:R-:W1:Y:S01]  /*7aa0*/  LDTM.x32 R4, tmem[UR4+0x20] ;  /* 0x00002004000479ee */ /* 0x000e6200082c0000 */
[C---:B------:R-:W-:Y:S01]  /*7ab0*/  SHF.L.U32 R47, R51.reuse, 0x10, RZ ;  /* 0x00000010332f7819 */ /* 0x040fe200000006ff */
[----:B------:R-:W-:Y:S01]  /*7ac0*/  USHF.L.U32 UR4, UR45, 0xd, URZ ;  /* 0x0000000d2d047899 */ /* 0x000fe200080006ff */
[----:B------:R-:W-:Y:S01]  /*7ad0*/  LOP3.LUT R48, R51, 0xffff0000, RZ, 0xc0, !PT ;  /* 0xffff000033307812 */ /* 0x000fe200078ec0ff */
[----:B------:R-:W-:Y:S01]  /*7ae0*/  NOP ;  /* 0x0000000000007918 */ /* 0x000fe20000000000 */
[C---:B------:R-:W-:Y:S02]  /*7af0*/  SHF.L.U32 R49, R56.reuse, 0x10, RZ ;  /* 0x0000001038317819 */ /* 0x040fe400000006ff */
[----:B------:R-:W-:Y:S02]  /*7b00*/  LOP3.LUT R51, R56, 0xffff0000, RZ, 0xc0, !PT ;  /* 0xffff000038337812 */ /* 0x000fe400078ec0ff */
[C---:B------:R-:W-:Y:S02]  /*7b10*/  SHF.L.U32 R50, R57.reuse, 0x10, RZ ;  /* 0x0000001039327819 */ /* 0x040fe400000006ff */
[----:B------:R-:W-:Y:S02]  /*7b20*/  LOP3.LUT R52, R57, 0xffff0000, RZ, 0xc0, !PT ;  /* 0xffff000039347812 */ /* 0x000fe400078ec0ff */
[----:B------:R-:W-:Y:S02]  /*7b30*/  IADD3 R117, PT, PT, R100, UR4, RZ ;  /* 0x0000000464757c10 */ /* 0x000fe4000fffe0ff */
[C---:B------:R-:W-:Y:S02]  /*7b40*/  SHF.L.U32 R53, R58.reuse, 0x10, RZ ;  /* 0x000000103a357819 */ /* 0x040fe400000006ff */
[----:B------:R-:W-:Y:S02]  /*7b50*/  LOP3.LUT R54, R58, 0xffff0000, RZ, 0xc0, !PT ;  /* 0xffff00003a367812 */ /* 0x000fe400078ec0ff */
[C---:B------:R-:W-:Y:S02]  /*7b60*/  SHF.L.U32 R55, R59.reuse, 0x10, RZ ;  /* 0x000000103b377819 */ /* 0x040fe400000006ff */
[----:B------:R-:W-:Y:S02]  /*7b70*/  IADD3 R92, PT, PT, R92, 0x120, RZ ;  /* 0x000001205c5c7810 */ /* 0x000fe40007ffe0ff */
[----:B------:R-:W-:Y:S01]  /*7b80*/  LOP3.LUT R56, R59, 0xffff0000, RZ, 0xc0, !PT ;  /* 0xffff00003b387812 */ /* 0x000fe200078ec0ff */
[C---:B-1----:R-:W-:Y:S01]  /*7b90*/  FMUL R4, R38.reuse, R4 ;  /* 0x0000000426047220 */ /* 0x042fe20000400000 */
[----:B------:R-:W-:Y:S01]  /*7ba0*/  IADD3 R116, PT, PT, R85, R117, RZ ;  /* 0x0000007555747210 */ /* 0x000fe20007ffe0ff */
[----:B------:R-:W-:Y:S01]  /*7bb0*/  FMUL R5, R38, R5 ;  /* 0x0000000526057220 */ /* 0x000fe20000400000 */
[----:B------:R-:W-:Y:S01]  /*7bc0*/  SHF.L.U32 R57, R64, 0x10, RZ ;  /* 0x0000001040397819 */ /* 0x000fe200000006ff */
[----:B------:R-:W-:Y:S01]  /*7bd0*/  FMUL R6, R38, R6 ;  /* 0x0000000626067220 */ /* 0x000fe20000400000 */
[----:B------:R-:W-:Y:S01]  /*7be0*/  IADD3 R117, PT, PT, R84, R117, RZ ;  /* 0x0000007554757210 */ /* 0x000fe20007ffe0ff */
[----:B------:R-:W-:Y:S01]  /*7bf0*/  FMUL R7, R38, R7 ;  /* 0x0000000726077220 */ /* 0x000fe20000400000 */
[----:B------:R-:W-:Y:S01]  /*7c00*/  LOP3.LUT R58, R64, 0xffff0000, RZ, 0xc0, !PT ;  /* 0xffff0000403a7812 */ /* 0x000fe200078ec0ff */
[----:B------:R-:W-:Y:S01]  /*7c10*/  FFMA R4, R41, R40, R4 ;  /* 0x0000002829047223 */ /* 0x000fe20000000004 */
[----:B------:R-:W-:Y:S01]  /*7c20*/  SHF.L.U32 R59, R65, 0x10, RZ ;  /* 0x00000010413b7819 */ /* 0x000fe200000006ff */
[----:B------:R-:W-:Y:S01]  /*7c30*/  FMUL R8, R38, R8 ;  /* 0x0000000826087220 */ /* 0x000fe20000400000 */
[----:B------:R-:W-:Y:S01]  /*7c40*/  LOP3.LUT R92, R92, 0xfefffff8, RZ, 0xc0, !PT ;  /* 0xfefffff85c5c7812 */ /* 0x000fe200078ec0ff */
[----:B------:R-:W-:Y:S01]  /*7c50*/  FFMA R5, R41, R42, R5 ;  /* 0x0000002a29057223 */ /* 0x000fe20000000005 */
[----:B------:R-:W-:Y:S01]  /*7c60*/  LOP3.LUT R60, R65, 0xffff0000, RZ, 0xc0, !PT ;  /* 0xffff0000413c7812 */ /* 0x000fe200078ec0ff */
[----:B------:R-:W-:Y:S01]  /*7c70*/  FMUL R9, R38, R9 ;  /* 0x0000000926097220 */ /* 0x000fe20000400000 */
[----:B------:R-:W-:Y:S01]  /*7c80*/  SHF.L.U32 R61, R66, 0x10, RZ ;  /* 0x00000010423d7819 */ /* 0x000fe200000006ff */
[----:B------:R1:W-:Y:S01]  /*7c90*/  SYNCS.ARRIVE.TRANS64.RED.A1T0 RZ, [R92+URZ], RZ ;  /* 0x000000ff5cff79a7 */ /* 0x0003e200081004ff */
[----:B------:R-:W-:Y:S01]  /*7ca0*/  F2FP.BF16.F32.PACK_AB R84, R5, R4 ;  /* 0x000000040554723e */ /* 0x000fe200000010ff */
[----:B------:R-:W-:Y:S01]  /*7cb0*/  FFMA R6, R41, R43, R6 ;  /* 0x0000002b29067223 */ /* 0x000fe20000000006 */
[----:B------:R-:W-:Y:S01]  /*7cc0*/  IADD3 R118, PT, PT, R99, R116, RZ ;  /* 0x0000007463767210 */ /* 0x000fe20007ffe0ff */
[C---:B------:R-:W-:Y:S01]  /*7cd0*/  FFMA R7, R41.reuse, R44, R7 ;  /* 0x0000002c29077223 */ /* 0x040fe20000000007 */
[C---:B------:R-:W-:Y:S01]  /*7ce0*/  FFMA R8, R41.reuse, R45, R8 ;  /* 0x0000002d29087223 */ /* 0x040fe20000000008 */
[----:B------:R-:W-:Y:S01]  /*7cf0*/  FFMA R9, R41, R46, R9 ;  /* 0x0000002e29097223 */ /* 0x000fe20000000009 */
[----:B------:R-:W-:Y:S01]  /*7d00*/  FMUL R10, R38, R10 ;  /* 0x0000000a260a7220 */ /* 0x000fe20000400000 */
[----:B------:R-:W-:Y:S01]  /*7d10*/  LOP3.LUT R62, R66, 0xffff0000, RZ, 0xc0, !PT ;  /* 0xffff0000423e7812 */ /* 0x000fe200078ec0ff */
[C---:B------:R-:W-:Y:S01]  /*7d20*/  FMUL R11, R38.reuse, R11 ;  /* 0x0000000b260b7220 */ /* 0x040fe20000400000 */
[----:B------:R-:W-:Y:S01]  /*7d30*/  F2FP.BF16.F32.PACK_AB R85, R7, R6 ;  /* 0x000000060755723e */ /* 0x000fe200000010ff */
[----:B------:R-:W-:Y:S01]  /*7d40*/  FFMA R10, R41, R47, R10 ;  /* 0x0000002f290a7223 */ /* 0x000fe2000000000a */
[----:B------:R-:W-:Y:S01]  /*7d50*/  F2FP.BF16.F32.PACK_AB R86, R9, R8 ;  /* 0x000000080956723e */ /* 0x000fe200000010ff */
[----:B------:R-:W-:Y:S01]  /*7d60*/  FFMA R11, R41, R48, R11 ;  /* 0x00000030290b7223 */ /* 0x000fe2000000000b */
[C---:B------:R-:W-:Y:S01]  /*7d70*/  FMUL R0, R38.reuse, R12 ;  /* 0x0000000c26007220 */ /* 0x040fe20000400000 */
[C---:B------:R-:W-:Y:S01]  /*7d80*/  FMUL R2, R38.reuse, R13 ;  /* 0x0000000d26027220 */ /* 0x040fe20000400000 */
[C---:B------:R-:W-:Y:S01]  /*7d90*/  FMUL R3, R38.reuse, R14 ;  /* 0x0000000e26037220 */ /* 0x040fe20000400000 */
[----:B------:R-:W-:Y:S01]  /*7da0*/  SHF.L.U32 R63, R67, 0x10, RZ ;  /* 0x00000010433f7819 */ /* 0x000fe200000006ff */
[----:B------:R-:W-:Y:S01]  /*7db0*/  FFMA R0, R41, R49, R0 ;  /* 0x0000003129007223 */ /* 0x000fe20000000000 */
[----:B------:R-:W-:Y:S01]  /*7dc0*/  F2FP.BF16.F32.PACK_AB R87, R11, R10 ;  /* 0x0000000a0b57723e */ /* 0x000fe200000010ff */
[----:B------:R-:W-:Y:S01]  /*7dd0*/  FFMA R2, R41, R51, R2 ;  /* 0x0000003329027223 */ /* 0x000fe20000000002 */
[C---:B------:R-:W-:Y:S01]  /*7de0*/  FMUL R15, R38.reuse, R15 ;  /* 0x0000000f260f7220 */ /* 0x040fe20000400000 */
[C---:B------:R-:W-:Y:S01]  /*7df0*/  FMUL R12, R38.reuse, R16 ;  /* 0x00000010260c7220 */ /* 0x040fe20000400000 */
[----:B------:R-:W-:Y:S01]  /*7e00*/  FMUL R13, R38, R17 ;  /* 0x00000011260d7220 */ /* 0x000fe20000400000 */
[----:B------:R1:W-:Y:S01]  /*7e10*/  STS.128 [R100+UR4], R84 ;  /* 0x0000005464007988 */ /* 0x0003e20008000c04 */
[----:B------:R-:W-:Y:S01]  /*7e20*/  LOP3.LUT R64, R67, 0xffff0000, RZ, 0xc0, !PT ;  /* 0xffff000043407812 */ /* 0x000fe200078ec0ff */
[C---:B------:R-:W-:Y:S01]  /*7e30*/  FFMA R3, R41.reuse, R50, R3 ;  /* 0x0000003229037223 */ /* 0x040fe20000000003 */
[----:B------:R-:W-:Y:S01]  /*7e40*/  SHF.L.U32 R65, R72, 0x10, RZ ;  /* 0x0000001048417819 */ /* 0x000fe200000006ff */
[C---:B------:R-:W-:Y:S01]  /*7e50*/  FFMA R15, R41.reuse, R52, R15 ;  /* 0x00000034290f7223 */ /* 0x040fe2000000000f */
[----:B------:R-:W-:Y:S01]  /*7e60*/  F2FP.BF16.F32.PACK_AB R104, R2, R0 ;  /* 0x000000000268723e */ /* 0x000fe200000010ff */
[C---:B------:R-:W-:Y:S01]  /*7e70*/  FFMA R12, R41.reuse, R53, R12 ;  /* 0x00000035290c7223 */ /* 0x040fe2000000000c */
[C---:B------:R-:W-:Y:S01]  /*7e80*/  FFMA R13, R41.reuse, R54, R13 ;  /* 0x00000036290d7223 */ /* 0x040fe2000000000d */
[C---:B------:R-:W-:Y:S01]  /*7e90*/  FMUL R14, R38.reuse, R18 ;  /* 0x00000012260e7220 */ /* 0x040fe20000400000 */
[C---:B------:R-:W-:Y:S01]  /*7ea0*/  FMUL R19, R38.reuse, R19 ;  /* 0x0000001326137220 */ /* 0x040fe20000400000 */
[C---:B------:R-:W-:Y:S01]  /*7eb0*/  FMUL R16, R38.reuse, R20 ;  /* 0x0000001426107220 */ /* 0x040fe20000400000 */
[C---:B------:R-:W-:Y:S01]  /*7ec0*/  FMUL R17, R38.reuse, R21 ;  /* 0x0000001526117220 */ /* 0x040fe20000400000 */
[C---:B------:R-:W-:Y:S01]  /*7ed0*/  FFMA R14, R41.reuse, R55, R14 ;  /* 0x00000037290e7223 */ /* 0x040fe2000000000e */
        /* <DEDUP_REMOVED lines=9> */
[----:B------:R-:W-:Y:S01]  /*7f70*/  FFMA R23, R41, R60, R23 ;  /* 0x0000003c29177223 */ /* 0x000fe20000000017 */
[C---:B------:R-:W-:Y:S01]  /*7f80*/  FMUL R27, R38.reuse, R27 ;  /* 0x0000001b261b7220 */ /* 0x040fe20000400000 */
[----:B------:R-:W-:Y:S01]  /*7f90*/  F2FP.BF16.F32.PACK_AB R105, R15, R3 ;  /* 0x000000030f69723e */ /* 0x000fe200000010ff */
[----:B------:R-:W-:Y:S01]  /*7fa0*/  FFMA R20, R41, R61, R20 ;  /* 0x0000003d29147223 */ /* 0x000fe20000000014 */
[----:B------:R-:W-:Y:S01]  /*7fb0*/  F2FP.BF16.F32.PACK_AB R106, R13, R12 ;  /* 0x0000000c0d6a723e */ /* 0x000fe200000010ff */
[----:B------:R-:W-:Y:S01]  /*7fc0*/  FMUL R24, R38, R28 ;  /* 0x0000001c26187220 */ /* 0x000fe20000400000 */
[----:B------:R-:W-:Y:S01]  /*7fd0*/  F2FP.BF16.F32.PACK_AB R107, R19, R14 ;  /* 0x0000000e136b723e */ /* 0x000fe200000010ff */
[----:B------:R-:W-:Y:S01]  /*7fe0*/  FFMA R21, R41, R62, R21 ;  /* 0x0000003e29157223 */ /* 0x000fe20000000015 */
[----:B------:R-:W-:Y:S01]  /*7ff0*/  LOP3.LUT R66, R72, 0xffff0000, RZ, 0xc0, !PT ;  /* 0xffff000048427812 */ /* 0x000fe200078ec0ff */
[C---:B------:R-:W-:Y:S01]  /*8000*/  FMUL R25, R38.reuse, R29 ;  /* 0x0000001d26197220 */ /* 0x040fe20000400000 */
[----:B------:R-:W-:Y:S01]  /*8010*/  SHF.L.U32 R67, R73, 0x10, RZ ;  /* 0x0000001049437819 */ /* 0x000fe200000006ff */
[----:B------:R1:W-:Y:S01]  /*8020*/  STS.128 [R116+0x10], R104 ;  /* 0x0000106874007388 */ /* 0x0003e20000000c00 */
[----:B------:R-:W-:Y:S01]  /*8030*/  FFMA R22, R41, R63, R22 ;  /* 0x0000003f29167223 */ /* 0x000fe20000000016 */
[----:B------:R-:W-:Y:S01]  /*8040*/  LOP3.LUT R68, R73, 0xffff0000, RZ, 0xc0, !PT ;  /* 0xffff000049447812 */ /* 0x000fe200078ec0ff */
[----:B------:R-:W-:Y:S01]  /*8050*/  FMUL R26, R38, R30 ;  /* 0x0000001e261a7220 */ /* 0x000fe20000400000 */
[C---:B------:R-:W-:Y:S01]  /*8060*/  FFMA R27, R41.reuse, R64, R27 ;  /* 0x00000040291b7223 */ /* 0x040fe2000000001b */
[----:B------:R-:W-:Y:S01]  /*8070*/  SHF.L.U32 R69, R74, 0x10, RZ ;  /* 0x000000104a457819 */ /* 0x000fe200000006ff */
[----:B------:R-:W-:Y:S01]  /*8080*/  FMUL R31, R38, R31 ;  /* 0x0000001f261f7220 */ /* 0x000fe20000400000 */
[C---:B------:R-:W-:Y:S01]  /*8090*/  FFMA R24, R41.reuse, R65, R24 ;  /* 0x0000004129187223 */ /* 0x040fe20000000018 */
[----:B------:R-:W-:Y:S01]  /*80a0*/  LOP3.LUT R70, R74, 0xffff0000, RZ, 0xc0, !PT ;  /* 0xffff00004a467812 */ /* 0x000fe200078ec0ff */
[C---:B------:R-:W-:Y:S01]  /*80b0*/  FMUL R28, R38.reuse, R32 ;  /* 0x00000020261c7220 */ /* 0x040fe20000400000 */
[----:B------:R-:W-:Y:S01]  /*80c0*/  FFMA R25, R41, R66, R25 ;  /* 0x0000004229197223 */ /* 0x000fe20000000019 */
[----:B------:R-:W-:Y:S01]  /*80d0*/  SHF.L.U32 R71, R75, 0x10, RZ ;  /* 0x000000104b477819 */ /* 0x000fe200000006ff */
[C---:B------:R-:W-:Y:S01]  /*80e0*/  FMUL R29, R38.reuse, R33 ;  /* 0x00000021261d7220 */ /* 0x040fe20000400000 */
[----:B------:R-:W-:Y:S01]  /*80f0*/  FFMA R26, R41, R67, R26 ;  /* 0x00000043291a7223 */ /* 0x000fe2000000001a */
[----:B------:R-:W-:Y:S01]  /*8100*/  LOP3.LUT R72, R75, 0xffff0000, RZ, 0xc0, !PT ;  /* 0xffff00004b487812 */ /* 0x000fe200078ec0ff */
        /* <DEDUP_REMOVED lines=8> */
[----:B------:R-:W-:Y:S01]  /*8190*/  FFMA R30, R41, R71, R30 ;  /* 0x00000047291e7223 */ /* 0x000fe2000000001e */
[----:B------:R-:W-:Y:S01]  /*81a0*/  F2FP.BF16.F32.PACK_AB R111, R27, R22 ;  /* 0x000000161b6f723e */ /* 0x000fe200000010ff */
[----:B------:R-:W-:Y:S01]  /*81b0*/  FFMA R35, R41, R72, R35 ;  /* 0x0000004829237223 */ /* 0x000fe20000000023 */
[----:B------:R-:W-:Y:S02]  /*81c0*/  F2FP.BF16.F32.PACK_AB R112, R25, R24 ;  /* 0x000000181970723e */ /* 0x000fe400000010ff */
[----:B------:R-:W-:Y:S01]  /*81d0*/  F2FP.BF16.F32.PACK_AB R113, R31, R26 ;  /* 0x0000001a1f71723e */ /* 0x000fe200000010ff */
[----:B------:R1:W-:Y:S01]  /*81e0*/  STS.128 [R117+0x20], R108 ;  /* 0x0000206c75007388 */ /* 0x0003e20000000c00 */
        /* <DEDUP_REMOVED lines=8> */
[----:B--2---:R-:W2:Y:S02]  /*8270*/  FENCE.VIEW.ASYNC.S ;  /* 0x00000000000073c6 */ /* 0x004ea40000000000 */
[----:B--2---:R-:W-:Y:S06]  /*8280*/  BAR.SYNC.DEFER_BLOCKING 0x1, 0x80 ;  /* 0x0042000000007b1d */ /* 0x004fec0000010000 */
[----:B------:R-:W-:Y:S05]  /*8290*/  @P0 BRA `(.L_x_131) ;  /* 0x0000000000240947 */ /* 0x000fea0003800000 */
[----:B------:R-:W2:Y:S01]  /*82a0*/  LDCU.64 UR10, c[0x0][0x348] ;  /* 0x00006900ff0a77ac */ /* 0x000ea20008000a00 */
[----:B------:R-:W-:Y:S02]  /*82b0*/  UIADD3 UR9, UPT, UPT, UR49, 0x20, URZ ;  /* 0x0000002031097890 */ /* 0x000fe4000fffe0ff */
[----:B------:R-:W-:Y:S02]  /*82c0*/  UIADD3 UR8, UPT, UPT, UR47, 0x200, UR4 ;  /* 0x000002002f087890 */ /* 0x000fe4000fffe004 */
[----:B--2---:R-:W-:Y:S03]  /*82d0*/  UIADD3 UR6, UP0, UPT, UR10, 0x680, URZ ;  /* 0x000006800a067890 */ /* 0x004fe6000ff1e0ff */
[----:B------:R-:W-:Y:S01]  /*82e0*/  UMOV UR10, UR50 ;  /* 0x00000032000a7c82 */ /* 0x000fe20008000000 */
[----:B------:R-:W-:Y:S03]  /*82f0*/  UIADD3.X UR7, UPT, UPT, URZ, UR11, URZ, UP0, !UPT ;  /* 0x0000000bff077290 */ /* 0x000fe600087fe4ff */
[----:B------:R-:W-:Y:S06]  /*8300*/  UMOV UR11, UR36 ;  /* 0x00000024000b7c82 */ /* 0x000fec0008000000 */
[----:B------:R2:W-:Y:S02]  /*8310*/  UTMASTG.3D [UR8], [UR6] ;  /* 0x00000008060073b5 */ /* 0x0005e40008010000 */
[----:B--2---:R0:W-:Y:S02]  /*8320*/  UTMACMDFLUSH ;  /* 0x00000000000079b7 */ /* 0x0041e40000000000 */
.L_x_131:
[----:B------:R-:W-:Y:S05]  /*8330*/  BSYNC.RECONVERGENT B0 ;  /* 0x0000000000007941 */ /* 0x000fea0003800200 */
.L_x_130:
[----:B------:R-:W-:Y:S01]  /*8340*/  UIADD3 UR4, UPT, UPT, UR45, 0x1, URZ ;  /* 0x000000012d047890 */ /* 0x000fe2000fffe0ff */
[----:B------:R-:W-:Y:S03]  /*8350*/  BSSY.RECONVERGENT B0, `(.L_x_132) ;  /* 0x0000008000007945 */ /* 0x000fe60003800200 */
[----:B------:R-:W-:Y:S04]  /*8360*/  UISETP.NE.AND UP0, UPT, UR4, 0x3, UPT ;  /* 0x000000030400788c */ /* 0x000fe8000bf05270 */
[----:B------:R-:W-:Y:S02]  /*8370*/  UISETP.EQ.XOR UP1, UPT, UR44, 0x3, !UP0 ;  /* 0x000000032c00788c */ /* 0x000fe4000c722a70 */
[----:B------:R-:W-:Y:S02]  /*8380*/  USEL UR46, UR4, URZ, UP0 ;  /* 0x000000ff042e7287 */ /* 0x000fe40008000000 */
[----:B------:R-:W-:Y:S04]  /*8390*/  USEL UR5, URZ, 0x1, !UP1 ;  /* 0x00000001ff057887 */ /* 0x000fe8000c800000 */
[----:B------:R-:W-:Y:S01]  /*83a0*/  ULOP3.LUT UR54, UR54, UR5, URZ, 0x3c, !UPT ;  /* 0x0000000536367292 */ /* 0x000fe2000f8e3cff */
[----:B------:R-:W-:Y:S11]  /*83b0*/  @P0 BRA `(.L_x_133) ;  /* 0x0000000000040947 */ /* 0x000ff60003800000 */
[----:B------:R-:W-:Y:S04]  /*83c0*/  DEPBAR.LE SB0, 0x1 ;  /* 0x000080400000791a */ /* 0x000fe80000000000 */
.L_x_133:
[----:B------:R-:W-:Y:S05]  /*83d0*/  BSYNC.RECONVERGENT B0 ;  /* 0x0000000000007941 */ /* 0x000fea0003800200 */
.L_x_132:
[----:B------:R-:W-:Y:S01]  /*83e0*/  BAR.SYNC.DEFER_BLOCKING 0x1, 0x80 ;  /* 0x0042000000007b1d */ /* 0x000fe20000010000 */
[----:B------:R-:W-:Y:S01]  /*83f0*/  UISETP.NE.AND UP0, UPT, UR53, -0x2, UPT ;  /* 0xfffffffe3500788c */ /* 0x000fe2000bf05270 */
[----:B------:R-:W-:Y:S08]  /*8400*/  IADD3 R0, PT, PT, R36, 0x1, RZ ;  /* 0x0000000124007810 */ /* 0x000ff00007ffe0ff */
[----:B------:R-:W-:Y:S05]  /*8410*/  BRA.U !UP0, `(.L_x_134) ;  /* 0x0000000108287547 */ /* 0x000fea000b800000 */
[----:B------:R-:W2:Y:S01]  /*8420*/  S2R R2, SR_CgaCtaId ;  /* 0x0000000000027919 */ /* 0x000ea20000008800 */
[----:B------:R-:W-:Y:S01]  /*8430*/  ISETP.NE.AND P0, PT, R103, RZ, PT ;  /* 0x000000ff6700720c */ /* 0x000fe20003f05270 */
[----:B------:R-:W-:Y:S01]  /*8440*/  IMAD.U32 R3, RZ, RZ, UR52 ;  /* 0x00000034ff037e24 */ /* 0x000fe2000f8e00ff */
[----:B------:R-:W-:Y:S04]  /*8450*/  UIADD3 UR4, UPT, UPT, UR52, 0x1, URZ ;  /* 0x0000000134047890 */ /* 0x000fe8000fffe0ff */
[----:B------:R-:W-:Y:S04]  /*8460*/  UISETP.NE.AND UP0, UPT, UR4, 0x3, UPT ;  /* 0x000000030400788c */ /* 0x000fe8000bf05270 */
[----:B------:R-:W-:Y:S03]  /*8470*/  USEL UR52, UR4, URZ, UP0 ;  /* 0x000000ff04347287 */ /* 0x000fe60008000000 */
[----:B------:R-:W-:Y:S05]  /*8480*/  @P0 LEA R3, R3, UR47, 0x3 ;  /* 0x0000002f03030c11 */ /* 0x000fea000f8e18ff */
[----:B------:R-:W-:Y:S05]  /*8490*/  @P0 VIADD R3, R3, 0xb8 ;  /* 0x000000b803030836 */ /* 0x000fea0000000000 */
[----:B--2---:R-:W-:Y:S04]  /*84a0*/  @P0 PRMT R2, R2, 0x654, R3 ;  /* 0x0000065402020816 */ /* 0x004fe80000000003 */
[----:B------:R2:W-:Y:S03]  /*84b0*/  @P0 SYNCS.ARRIVE.TRANS64.RED.A1T0 RZ, [R2+URZ], RZ ;  /* 0x000000ff02ff09a7 */ /* 0x0005e600081004ff */
.L_x_134:
[----:B------:R-:W-:Y:S01]  /*84c0*/  R2UR UR6, R102 ;  /* 0x00000000660672ca */ /* 0x000fe200000e0000 */
[----:B------:R-:W-:Y:S01]  /*84d0*/  UIADD3 UR53, UPT, UPT, UR53, 0x2, URZ ;  /* 0x0000000235357890 */ /* 0x000fe2000fffe0ff */
[----:B------:R-:W-:Y:S01]  /*84e0*/  R2UR UR5, R90 ;  /* 0x000000005a0572ca */ /* 0x000fe200000e0000 */
[----:B------:R-:W-:Y:S01]  /*84f0*/  UMOV UR36, UR63 ;  /* 0x0000003f00247c82 */ /* 0x000fe20008000000 */
[----:B------:R-:W-:Y:S02]  /*8500*/  R2UR UR4, R91 ;  /* 0x000000005b0472ca */ /* 0x000fe400000e0000 */
[----:B------:R-:W-:Y:S02]  /*8510*/  ISETP.NE.AND P0, PT, R94, 0x2, PT ;  /* 0x000000025e00780c */ /* 0x000fe40003f05270 */
[----:B------:R-:W-:Y:S02]  /*8520*/  ISETP.NE.AND P1, PT, R0, 0x4, PT ;  /* 0x000000040000780c */ /* 0x000fe40003f25270 */
[----:B--2---:R-:W-:Y:S02]  /*8530*/  SEL R2, RZ, 0x1, P0 ;  /* 0x00000001ff027807 */ /* 0x004fe40000000000 */
[----:B------:R-:W-:Y:S01]  /*8540*/  SEL R3, RZ, 0x1, P1 ;  /* 0x00000001ff037807 */ /* 0x000fe20000800000 */
[----:B------:R-:W-:Y:S01]  /*8550*/  UISETP.NE.AND UP0, UPT, UR6, URZ, UPT ;  /* 0x000000ff0600728c */ /* 0x000fe2000bf05270 */
[----:B------:R-:W-:Y:S01]  /*8560*/  LOP3.LUT R97, R97, R2, RZ, 0x3c, !PT ;  /* 0x0000000261617212 */ /* 0x000fe200078e3cff */
[----:B------:R-:W-:Y:S01]  /*8570*/  UIADD3 UR32, UPT, UPT, UR37, UR5, URZ ;  /* 0x0000000525207290 */ /* 0x000fe2000fffe0ff */
[----:B------:R-:W-:Y:S01]  /*8580*/  LOP3.LUT R98, R98, R3, RZ, 0x3c, !PT ;  /* 0x0000000362627212 */ /* 0x000fe200078e3cff */
[----:B------:R-:W-:Y:S01]  /*8590*/  UIADD3 UR25, UPT, UPT, UR38, UR4, URZ ;  /* 0x0000000426197290 */ /* 0x000fe2000fffe0ff */
[----:B------:R-:W-:Y:S02]  /*85a0*/  SEL R94, R94, RZ, P0 ;  /* 0x000000ff5e5e7207 */ /* 0x000fe40000000000 */
[----:B------:R-:W-:Y:S02]  /*85b0*/  SEL R36, R0, RZ, P1 ;  /* 0x000000ff00247207 */ /* 0x000fe40000800000 */
[----:B------:R-:W-:Y:S07]  /*85c0*/  BRA.U UP0, `(.L_x_135) ;  /* 0xffffffd500a47547 */ /* 0x000fee000b83ffff */
[----:B------:R-:W2:Y:S01]  /*85d0*/  LDCU.64 UR4, c[0x0][0x888] ;  /* 0x00011100ff0477ac */ /* 0x000ea20008000a00 */
[----:B------:R-:W3:Y:S01]  /*85e0*/  LDCU.64 UR6, c[0x0][0x890] ;  /* 0x00011200ff0677ac */ /* 0x000ee20008000a00 */
[----:B--2---:R-:W-:Y:S02]  /*85f0*/  ISETP.NE.U32.AND P2, PT, RZ, UR4, PT ;  /* 0x00000004ff007c0c */ /* 0x004fe4000bf45070 */
[----:B---3--:R-:W-:Y:S02]  /*8600*/  ISETP.NE.U32.AND P1, PT, RZ, UR6, PT ;  /* 0x00000006ff007c0c */ /* 0x008fe4000bf25070 */
[----:B------:R-:W-:Y:S02]  /*8610*/  ISETP.NE.AND.EX P2, PT, RZ, UR5, PT, P2 ;  /* 0x00000005ff007c0c */ /* 0x000fe4000bf45320 */
[----:B------:R-:W-:-:S13]  /*8620*/  ISETP.NE.AND.EX P0, PT, RZ, UR7, PT, P1 ;  /* 0x00000007ff007c0c */ /* 0x000fda000bf05310 */
[----:B------:R-:W-:Y:S05]  /*8630*/  @P2 BRA P0, `(.L_x_136) ;  /* 0x00000000003c2947 */ /* 0x000fea0000000000 */
[----:B------:R-:W-:-:S13]  /*8640*/  ISETP.NE.AND.EX P1, PT, RZ, UR7, PT, P1 ;  /* 0x00000007ff007c0c */ /* 0x000fda000bf25310 */
[----:B------:R-:W-:Y:S05]  /*8650*/  @P1 BRA `(.L_x_137) ;  /* 0x00000000000c1947 */ /* 0x000fea0003800000 */
[----:B------:R-:W-:-:S13]  /*8660*/  FSETP.NEU.AND P0, PT, R41, RZ, PT ;  /* 0x000000ff2900720b */ /* 0x000fda0003f0d000 */
[----:B------:R-:W-:Y:S05]  /*8670*/  @!P0 EXIT ;  /* 0x000000000000894d */ /* 0x000fea0003800000 */
[----:B------:R-:W-:Y:S05]  /*8680*/  BRA `(.L_x_136) ;  /* 0x0000000000287947 */ /* 0x000fea0003800000 */
.L_x_137:
[----:B------:R-:W-:Y:S01]  /*8690*/  ISETP.NE.AND P0, PT, R93, RZ, PT ;  /* 0x000000ff5d00720c */ /* 0x000fe20003f05270 */
[----:B------:R-:W-:-:S12]  /*86a0*/  BSSY.RECONVERGENT B0, `(.L_x_136) ;  /* 0x0000008000007945 */ /* 0x000fd80003800200 */
[----:B------:R-:W-:Y:S05]  /*86b0*/  @P0 BRA `(.L_x_138) ;  /* 0x0000000000100947 */ /* 0x000fea0003800000 */
[----:B------:R-:W-:-:S04]  /*86c0*/  ISETP.NE.U32.AND P0, PT, RZ, UR4, PT ;  /* 0x00000004ff007c0c */ /* 0x000fc8000bf05070 */
[----:B------:R-:W-:-:S13]  /*86d0*/  ISETP.NE.AND.EX P0, PT, RZ, UR5, PT, P0 ;  /* 0x00000005ff007c0c */ /* 0x000fda000bf05300 */
[----:B------:R-:W-:Y:S05]  /*86e0*/  @!P0 EXIT ;  /* 0x000000000000894d */ /* 0x000fea0003800000 */
[----:B------:R-:W-:Y:S05]  /*86f0*/  BRA `(.L_x_139) ;  /* 0x0000000000087947 */ /* 0x000fea0003800000 */
.L_x_138:
[----:B------:R-:W-:-:S13]  /*8700*/  FSETP.NEU.AND P0, PT, R41, RZ, PT ;  /* 0x000000ff2900720b */ /* 0x000fda0003f0d000 */
[----:B------:R-:W-:Y:S05]  /*8710*/  @!P0 EXIT ;  /* 0x000000000000894d */ /* 0x000fea0003800000 */
.L_x_139:
[----:B------:R-:W-:Y:S05]  /*8720*/  BSYNC.RECONVERGENT B0 ;  /* 0x0000000000007941 */ /* 0x000fea0003800200 */
.L_x_136:
[----:B------:R-:W2:Y:S01]  /*8730*/  S2UR UR7, SR_CgaCtaId ;  /* 0x00000000000779c3 */ /* 0x000ea20000008800 */
[----:B------:R-:W-:Y:S01]  /*8740*/  ULEA UR6, UR52, UR47, 0x3 ;  /* 0x0000002f34067291 */ /* 0x000fe2000f8e18ff */
[----:B------:R-:W-:-:S04]  /*8750*/  DEPBAR.LE SB0, 0x0 ;  /* 0x000080000000791a */ /* 0x000fc80000000000 */
[----:B------:R-:W-:-:S04]  /*8760*/  UIADD3 UR6, UPT, UPT, UR6, 0xb8, URZ ;  /* 0x000000b806067890 */ /* 0x000fc8000fffe0ff */
[----:B--2---:R-:W-:-:S09]  /*8770*/  UPRMT UR6, UR7, 0x654, UR6 ;  /* 0x0000065407067896 */ /* 0x004fd20008000006 */
[----:B------:R-:W-:Y:S01]  /*8780*/  SYNCS.ARRIVE.TRANS64.RED.A1T0 RZ, [UR6], RZ ;  /* 0x000000ffffff79a7 */ /* 0x000fe20008100406 */
[----:B------:R-:W-:Y:S05]  /*8790*/  EXIT ;  /* 0x000000000000794d */ /* 0x000fea0003800000 */
.L_x_25:
[----:B-1----:R1:W2:Y:S02]  /*87a0*/  SYNCS.PHASECHK.TRANS64.TRYWAIT P0, [R0+URZ+0x150], R3 ;  /* 0x00015003000075a7 */ /* 0x0022a400080011ff */
[----:B--2---:R-:W-:Y:S05]  /*87b0*/  @!P0 NANOSLEEP.SYNCS 0x989680 ;  /* 0x009896800000895d */ /* 0x004fea0003900000 */
[----:B------:R-:W2:Y:S02]  /*87c0*/  @!P0 SYNCS.PHASECHK.TRANS64 P0, [R0+URZ+0x150], R3 ;  /* 0x00015003000085a7 */ /* 0x000ea400080010ff */
[----:B--2---:R-:W-:Y:S05]  /*87d0*/  @!P0 BRA `(.L_x_25) ;  /* 0xfffffffc00f08947 */ /* 0x004fea000383ffff */
[----:B------:R-:W-:Y:S05]  /*87e0*/  BRA `(.L_x_140) ;  /* 0xffffff9400147947 */ /* 0x000fea000383ffff */
.L_x_28:
[----:B-1----:R-:W-:-:S07]  /*87f0*/  MOV R0, UR33 ;  /* 0x0000002100007c02 */ /* 0x002fce0008000f00 */
.L_x_141:
[----:B-1----:R1:W2:Y:S02]  /*8800*/  SYNCS.PHASECHK.TRANS64.TRYWAIT P0, [R0+URZ+0x50], R3 ;  /* 0x00005003000075a7 */ /* 0x0022a400080011ff */
[----:B--2---:R-:W-:Y:S05]  /*8810*/  @!P0 NANOSLEEP.SYNCS 0x989680 ;  /* 0x009896800000895d */ /* 0x004fea0003900000 */
[----:B------:R-:W2:Y:S02]  /*8820*/  @!P0 SYNCS.PHASECHK.TRANS64 P0, [R0+URZ+0x50], R3 ;  /* 0x00005003000085a7 */ /* 0x000ea400080010ff */
[----:B--2---:R-:W-:Y:S05]  /*8830*/  @!P0 BRA `(.L_x_141) ;  /* 0xfffffffc00f08947 */ /* 0x004fea000383ffff */
[----:B------:R-:W-:Y:S05]  /*8840*/  BRA `(.L_x_27) ;  /* 0xffffff9400647947 */ /* 0x000fea000383ffff */
.L_x_35:
[----:B-1----:R-:W-:-:S07]  /*8850*/  MOV R0, UR17 ;  /* 0x0000001100007c02 */ /* 0x002fce0008000f00 */
.L_x_142:
[----:B-1----:R1:W2:Y:S02]  /*8860*/  SYNCS.PHASECHK.TRANS64.TRYWAIT P0, [R0+URZ+0x50], R3 ;  /* 0x00005003000075a7 */ /* 0x0022a400080011ff */
[----:B--2---:R-:W-:Y:S05]  /*8870*/  @!P0 NANOSLEEP.SYNCS 0x989680 ;  /* 0x009896800000895d */ /* 0x004fea0003900000 */
[----:B------:R-:W2:Y:S02]  /*8880*/  @!P0 SYNCS.PHASECHK.TRANS64 P0, [R0+URZ+0x50], R3 ;  /* 0x00005003000085a7 */ /* 0x000ea400080010ff */
[----:B--2---:R-:W-:Y:S05]  /*8890*/  @!P0 BRA `(.L_x_142) ;  /* 0xfffffffc00f08947 */ /* 0x004fea000383ffff */
[----:B------:R-:W-:Y:S05]  /*88a0*/  BRA `(.L_x_34) ;  /* 0xffffff9800287947 */ /* 0x000fea000383ffff */
.L_x_40:
[----:B-1----:R1:W2:Y:S02]  /*88b0*/  SYNCS.PHASECHK.TRANS64.TRYWAIT P0, [R3+URZ+0xe0], R0 ;  /* 0x0000e000030075a7 */ /* 0x0022a400080011ff */
[----:B--2---:R-:W-:Y:S05]  /*88c0*/  @!P0 NANOSLEEP.SYNCS 0x989680 ;  /* 0x009896800000895d */ /* 0x004fea0003900000 */
[----:B------:R-:W2:Y:S02]  /*88d0*/  @!P0 SYNCS.PHASECHK.TRANS64 P0, [R3+URZ+0xe0], R0 ;  /* 0x0000e000030085a7 */ /* 0x000ea400080010ff */
[----:B--2---:R-:W-:Y:S05]  /*88e0*/  @!P0 BRA `(.L_x_40) ;  /* 0xfffffffc00f08947 */ /* 0x004fea000383ffff */
[----:B------:R-:W-:Y:S05]  /*88f0*/  BRA `(.L_x_143) ;  /* 0xffffff9800cc7947 */ /* 0x000fea000383ffff */
.L_x_44:
[----:B-1----:R-:W-:-:S07]  /*8900*/  MOV R0, UR4 ;  /* 0x0000000400007c02 */ /* 0x002fce0008000f00 */
.L_x_144:
[----:B-1----:R1:W2:Y:S02]  /*8910*/  SYNCS.PHASECHK.TRANS64.TRYWAIT P0, [R0+URZ], R3 ;  /* 0x00000003000075a7 */ /* 0x0022a400080011ff */
[----:B--2---:R-:W-:Y:S05]  /*8920*/  @!P0 NANOSLEEP.SYNCS 0x989680 ;  /* 0x009896800000895d */ /* 0x004fea0003900000 */
[----:B------:R-:W2:Y:S02]  /*8930*/  @!P0 SYNCS.PHASECHK.TRANS64 P0, [R0+URZ], R3 ;  /* 0x00000003000085a7 */ /* 0x000ea400080010ff */
[----:B--2---:R-:W-:Y:S05]  /*8940*/  @!P0 BRA `(.L_x_144) ;  /* 0xfffffffc00f08947 */ /* 0x004fea000383ffff */
[----:B------:R-:W-:Y:S05]  /*8950*/  BRA `(.L_x_145) ;  /* 0xffffffa000787947 */ /* 0x000fea000383ffff */
.L_x_45:
[----:B------:R-:W-:-:S07]  /*8960*/  MOV R0, UR5 ;  /* 0x0000000500007c02 */ /* 0x000fce0008000f00 */
.L_x_146:
[----:B-1----:R1:W2:Y:S02]  /*8970*/  SYNCS.PHASECHK.TRANS64.TRYWAIT P0, [R0+URZ], R3 ;  /* 0x00000003000075a7 */ /* 0x0022a400080011ff */
[----:B--2---:R-:W-:Y:S05]  /*8980*/  @!P0 NANOSLEEP.SYNCS 0x989680 ;  /* 0x009896800000895d */ /* 0x004fea0003900000 */
[----:B------:R-:W2:Y:S02]  /*8990*/  @!P0 SYNCS.PHASECHK.TRANS64 P0, [R0+URZ], R3 ;  /* 0x00000003000085a7 */ /* 0x000ea400080010ff */
[----:B--2---:R-:W-:Y:S05]  /*89a0*/  @!P0 BRA `(.L_x_146) ;  /* 0xfffffffc00f08947 */ /* 0x004fea000383ffff */
[----:B------:R-:W-:Y:S05]  /*89b0*/  BRA `(.L_x_147) ;  /* 0xffffffa000847947 */ /* 0x000fea000383ffff */
.L_x_46:
[----:B------:R-:W-:-:S07]  /*89c0*/  MOV R0, UR5 ;  /* 0x0000000500007c02 */ /* 0x000fce0008000f00 */
.L_x_148:
[----:B-1----:R1:W2:Y:S02]  /*89d0*/  SYNCS.PHASECHK.TRANS64.TRYWAIT P0, [R0+URZ], R3 ;  /* 0x00000003000075a7 */ /* 0x0022a400080011ff */
[----:B--2---:R-:W-:Y:S05]  /*89e0*/  @!P0 NANOSLEEP.SYNCS 0x989680 ;  /* 0x009896800000895d */ /* 0x004fea0003900000 */
[----:B------:R-:W2:Y:S02]  /*89f0*/  @!P0 SYNCS.PHASECHK.TRANS64 P0, [R0+URZ], R3 ;  /* 0x00000003000085a7 */ /* 0x000ea400080010ff */
[----:B--2---:R-:W-:Y:S05]  /*8a00*/  @!P0 BRA `(.L_x_148) ;  /* 0xfffffffc00f08947 */ /* 0x004fea000383ffff */
[----:B------:R-:W-:Y:S05]  /*8a10*/  BRA `(.L_x_149) ;  /* 0xffffffa000907947 */ /* 0x000fea000383ffff */
.L_x_47:
[----:B------:R-:W-:-:S07]  /*8a20*/  MOV R0, UR5 ;  /* 0x0000000500007c02 */ /* 0x000fce0008000f00 */
.L_x_150:
[----:B-1----:R1:W2:Y:S02]  /*8a30*/  SYNCS.PHASECHK.TRANS64.TRYWAIT P0, [R0+URZ], R3 ;  /* 0x00000003000075a7 */ /* 0x0022a400080011ff */
[----:B--2---:R-:W-:Y:S05]  /*8a40*/  @!P0 NANOSLEEP.SYNCS 0x989680 ;  /* 0x009896800000895d */ /* 0x004fea0003900000 */
[----:B------:R-:W2:Y:S02]  /*8a50*/  @!P0 SYNCS.PHASECHK.TRANS64 P0, [R0+URZ], R3 ;  /* 0x00000003000085a7 */ /* 0x000ea400080010ff */
[----:B--2---:R-:W-:Y:S05]  /*8a60*/  @!P0 BRA `(.L_x_150) ;  /* 0xfffffffc00f08947 */ /* 0x004fea000383ffff */
[----:B------:R-:W-:Y:S05]  /*8a70*/  BRA `(.L_x_151) ;  /* 0xffffffa0009c7947 */ /* 0x000fea000383ffff */
.L_x_48:
[----:B------:R-:W-:-:S07]  /*8a80*/  MOV R0, UR5 ;  /* 0x0000000500007c02 */ /* 0x000fce0008000f00 */
.L_x_152:
[----:B-1----:R1:W2:Y:S02]  /*8a90*/  SYNCS.PHASECHK.TRANS64.TRYWAIT P0, [R0+URZ], R3 ;  /* 0x00000003000075a7 */ /* 0x0022a400080011ff */
[----:B--2---:R-:W-:Y:S05]  /*8aa0*/  @!P0 NANOSLEEP.SYNCS 0x989680 ;  /* 0x009896800000895d */ /* 0x004fea0003900000 */
[----:B------:R-:W2:Y:S02]  /*8ab0*/  @!P0 SYNCS.PHASECHK.TRANS64 P0, [R0+URZ], R3 ;  /* 0x00000003000085a7 */ /* 0x000ea400080010ff */
[----:B--2---:R-:W-:Y:S05]  /*8ac0*/  @!P0 BRA `(.L_x_152) ;  /* 0xfffffffc00f08947 */ /* 0x004fea000383ffff */
[----:B------:R-:W-:Y:S05]  /*8ad0*/  BRA `(.L_x_153) ;  /* 0xffffffa000a87947 */ /* 0x000fea000383ffff */
.L_x_49:
[----:B------:R-:W-:-:S07]  /*8ae0*/  MOV R0, UR5 ;  /* 0x0000000500007c02 */ /* 0x000fce0008000f00 */
.L_x_154:
[----:B-1----:R1:W2:Y:S02]  /*8af0*/  SYNCS.PHASECHK.TRANS64.TRYWAIT P0, [R0+URZ], R3 ;  /* 0x00000003000075a7 */ /* 0x0022a400080011ff */
[----:B--2---:R-:W-:Y:S05]  /*8b00*/  @!P0 NANOSLEEP.SYNCS 0x989680 ;  /* 0x009896800000895d */ /* 0x004fea0003900000 */
[----:B------:R-:W2:Y:S02]  /*8b10*/  @!P0 SYNCS.PHASECHK.TRANS64 P0, [R0+URZ], R3 ;  /* 0x00000003000085a7 */ /* 0x000ea400080010ff */
[----:B--2---:R-:W-:Y:S05]  /*8b20*/  @!P0 BRA `(.L_x_154) ;  /* 0xfffffffc00f08947 */ /* 0x004fea000383ffff */
[----:B------:R-:W-:Y:S05]  /*8b30*/  BRA `(.L_x_155) ;  /* 0xffffffa000b47947 */ /* 0x000fea000383ffff */
.L_x_50:
[----:B------:R-:W-:-:S07]  /*8b40*/  MOV R0, UR5 ;  /* 0x0000000500007c02 */ /* 0x000fce0008000f00 */
.L_x_156:
[----:B-1----:R1:W2:Y:S02]  /*8b50*/  SYNCS.PHASECHK.TRANS64.TRYWAIT P0, [R0+URZ], R3 ;  /* 0x00000003000075a7 */ /* 0x0022a400080011ff */
[----:B--2---:R-:W-:Y:S05]  /*8b60*/  @!P0 NANOSLEEP.SYNCS 0x989680 ;  /* 0x009896800000895d */ /* 0x004fea0003900000 */
[----:B------:R-:W2:Y:S02]  /*8b70*/  @!P0 SYNCS.PHASECHK.TRANS64 P0, [R0+URZ], R3 ;  /* 0x00000003000085a7 */ /* 0x000ea400080010ff */
[----:B--2---:R-:W-:Y:S05]  /*8b80*/  @!P0 BRA `(.L_x_156) ;  /* 0xfffffffc00f08947 */ /* 0x004fea000383ffff */
[----:B------:R-:W-:Y:S05]  /*8b90*/  BRA `(.L_x_157) ;  /* 0xffffffa000c07947 */ /* 0x000fea000383ffff */
.L_x_51:
[----:B------:R-:W-:-:S07]  /*8ba0*/  MOV R0, UR5 ;  /* 0x0000000500007c02 */ /* 0x000fce0008000f00 */
.L_x_158:
[----:B-1----:R1:W2:Y:S02]  /*8bb0*/  SYNCS.PHASECHK.TRANS64.TRYWAIT P0, [R0+URZ], R3 ;  /* 0x00000003000075a7 */ /* 0x0022a400080011ff */
[----:B--2---:R-:W-:Y:S05]  /*8bc0*/  @!P0 NANOSLEEP.SYNCS 0x989680 ;  /* 0x009896800000895d */ /* 0x004fea0003900000 */
[----:B------:R-:W2:Y:S02]  /*8bd0*/  @!P0 SYNCS.PHASECHK.TRANS64 P0, [R0+URZ], R3 ;  /* 0x00000003000085a7 */ /* 0x000ea400080010ff */
[----:B--2---:R-:W-:Y:S05]  /*8be0*/  @!P0 BRA `(.L_x_158) ;  /* 0xfffffffc00f08947 */ /* 0x004fea000383ffff */
[----:B------:R-:W-:Y:S05]  /*8bf0*/  BRA `(.L_x_159) ;  /* 0xffffffa000cc7947 */ /* 0x000fea000383ffff */
.L_x_52:
[----:B------:R-:W-:-:S07]  /*8c00*/  MOV R0, UR5 ;  /* 0x0000000500007c02 */ /* 0x000fce0008000f00 */
.L_x_160:
[----:B-1----:R1:W2:Y:S02]  /*8c10*/  SYNCS.PHASECHK.TRANS64.TRYWAIT P0, [R0+URZ], R3 ;  /* 0x00000003000075a7 */ /* 0x0022a400080011ff */
[----:B--2---:R-:W-:Y:S05]  /*8c20*/  @!P0 NANOSLEEP.SYNCS 0x989680 ;  /* 0x009896800000895d */ /* 0x004fea0003900000 */
[----:B------:R-:W2:Y:S02]  /*8c30*/  @!P0 SYNCS.PHASECHK.TRANS64 P0, [R0+URZ], R3 ;  /* 0x00000003000085a7 */ /* 0x000ea400080010ff */
[----:B--2---:R-:W-:Y:S05]  /*8c40*/  @!P0 BRA `(.L_x_160) ;  /* 0xfffffffc00f08947 */ /* 0x004fea000383ffff */
[----:B------:R-:W-:Y:S05]  /*8c50*/  BRA `(.L_x_161) ;  /* 0xffffffa000d87947 */ /* 0x000fea000383ffff */
.L_x_55:
[----:B--2---:R2:W3:Y:S02]  /*8c60*/  SYNCS.PHASECHK.TRANS64.TRYWAIT P0, [R2+URZ+0x140], R5 ;  /* 0x00014005020075a7 */ /* 0x0044e400080011ff */
[----:B---3--:R-:W-:Y:S05]  /*8c70*/  @!P0 NANOSLEEP.SYNCS 0x989680 ;  /* 0x009896800000895d */ /* 0x008fea0003900000 */
[----:B------:R-:W3:Y:S02]  /*8c80*/  @!P0 SYNCS.PHASECHK.TRANS64 P0, [R2+URZ+0x140], R5 ;  /* 0x00014005020085a7 */ /* 0x000ee400080010ff */
[----:B---3--:R-:W-:Y:S05]  /*8c90*/  @!P0 BRA `(.L_x_55) ;  /* 0xfffffffc00f08947 */ /* 0x008fea000383ffff */
[----:B------:R-:W-:Y:S05]  /*8ca0*/  BRA `(.L_x_162) ;  /* 0xffffffa4003c7947 */ /* 0x000fea000383ffff */
.L_x_56:
[----:B------:R-:W-:-:S07]  /*8cb0*/  MOV R2, UR4 ;  /* 0x0000000400027c02 */ /* 0x000fce0008000f00 */
.L_x_163:
[----:B--2---:R2:W3:Y:S02]  /*8cc0*/  SYNCS.PHASECHK.TRANS64.TRYWAIT P0, [R2+URZ+0xf0], R5 ;  /* 0x0000f005020075a7 */ /* 0x0044e400080011ff */
[----:B---3--:R-:W-:Y:S05]  /*8cd0*/  @!P0 NANOSLEEP.SYNCS 0x989680 ;  /* 0x009896800000895d */ /* 0x008fea0003900000 */
[----:B------:R-:W3:Y:S02]  /*8ce0*/  @!P0 SYNCS.PHASECHK.TRANS64 P0, [R2+URZ+0xf0], R5 ;  /* 0x0000f005020085a7 */ /* 0x000ee400080010ff */
[----:B---3--:R-:W-:Y:S05]  /*8cf0*/  @!P0 BRA `(.L_x_163) ;  /* 0xfffffffc00f08947 */ /* 0x008fea000383ffff */
[----:B------:R-:W-:Y:S05]  /*8d00*/  BRA `(.L_x_164) ;  /* 0xffffffa4004c7947 */ /* 0x000fea000383ffff */
.L_x_57:
[----:B--2---:R2:W3:Y:S02]  /*8d10*/  SYNCS.PHASECHK.TRANS64.TRYWAIT P1, [R2+URZ+0xe0], R5 ;  /* 0x0000e005020075a7 */ /* 0x0044e400080211ff */
[----:B---3--:R-:W-:Y:S05]  /*8d20*/  @!P1 NANOSLEEP.SYNCS 0x989680 ;  /* 0x009896800000995d */ /* 0x008fea0003900000 */
[----:B------:R-:W3:Y:S02]  /*8d30*/  @!P1 SYNCS.PHASECHK.TRANS64 P1, [R2+URZ+0xe0], R5 ;  /* 0x0000e005020095a7 */ /* 0x000ee400080210ff */
[----:B---3--:R-:W-:Y:S05]  /*8d40*/  @!P1 BRA `(.L_x_57) ;  /* 0xfffffffc00f09947 */ /* 0x008fea000383ffff */
[----:B------:R-:W-:Y:S05]  /*8d50*/  BRA `(.L_x_165) ;  /* 0xffffffa4007c7947 */ /* 0x000fea000383ffff */
.L_x_60:
[----:B------:R-:W-:-:S07]  /*8d60*/  MOV R0, UR4 ;  /* 0x0000000400007c02 */ /* 0x000fce0008000f00 */
.L_x_166:
[----:B--2---:R2:W3:Y:S02]  /*8d70*/  SYNCS.PHASECHK.TRANS64.TRYWAIT P0, [R0+URZ+0xf0], R3 ;  /* 0x0000f003000075a7 */ /* 0x0044e400080011ff */
[----:B---3--:R-:W-:Y:S05]  /*8d80*/  @!P0 NANOSLEEP.SYNCS 0x989680 ;  /* 0x009896800000895d */ /* 0x008fea0003900000 */
[----:B------:R-:W3:Y:S02]  /*8d90*/  @!P0 SYNCS.PHASECHK.TRANS64 P0, [R0+URZ+0xf0], R3 ;  /* 0x0000f003000085a7 */ /* 0x000ee400080010ff */
[----:B---3--:R-:W-:Y:S05]  /*8da0*/  @!P0 BRA `(.L_x_166) ;  /* 0xfffffffc00f08947 */ /* 0x008fea000383ffff */
[----:B------:R-:W-:Y:S05]  /*8db0*/  BRA `(.L_x_59) ;  /* 0xffffffa400d07947 */ /* 0x000fea000383ffff */
.L_x_69:
[----:B--2---:R-:W-:-:S04]  /*8dc0*/  MOV R0, UR5 ;  /* 0x0000000500007c02 */ /* 0x004fc80008000f00 */
[----:B------:R2:W3:Y:S03]  /*8dd0*/  SYNCS.PHASECHK.TRANS64.TRYWAIT P0, [R0+URZ+0x8], R7 ;  /* 0x00000807000075a7 */ /* 0x0004e600080011ff */
[----:B---3--:R-:W-:Y:S05]  /*8de0*/  @!P0 NANOSLEEP.SYNCS 0x989680 ;  /* 0x009896800000895d */ /* 0x008fea0003900000 */
[----:B------:R-:W3:Y:S02]  /*8df0*/  @!P0 SYNCS.PHASECHK.TRANS64 P0, [R0+URZ+0x8], R7 ;  /* 0x00000807000085a7 */ /* 0x000ee400080010ff */
[----:B---3--:R-:W-:Y:S05]  /*8e00*/  @!P0 BRA `(.L_x_69) ;  /* 0xfffffffc00ec8947 */ /* 0x008fea000383ffff */
[----:B------:R-:W-:Y:S05]  /*8e10*/  BRA `(.L_x_68) ;  /* 0xffffffa800887947 */ /* 0x000fea000383ffff */
.L_x_71:
[----:B------:R-:W-:Y:S01]  /*8e20*/  BSSY B0, `(.L_x_167) ;  /* 0x0000006000007945 */ /* 0x000fe20003800000 */
[----:B------:R-:W-:-:S07]  /*8e30*/  MOV R15, 0xffffffff ;  /* 0xffffffff000f7802 */ /* 0x000fce0000000f00 */
[----:B-12--5:R-:W-:Y:S05]  /*8e40*/  WARPSYNC.COLLECTIVE R15, `(.L_x_168) ;  /* 0x000000000f0c7348 */ /* 0x026fea0003c00000 */
[----:B------:R-:W-:Y:S02]  /*8e50*/  ELECT P6, UR79, PT ;  /* 0x00000000004f782f */ /* 0x000fe400038c0000 */
[----:B------:R-:W-:Y:S01]  /*8e60*/  MOV R14, UR79 ;  /* 0x0000004f000e7c02 */ /* 0x000fe20008000f00 */
[----:B-12--5:R-:W-:Y:S10]  /*8e70*/  ENDCOLLECTIVE ;  /* 0x000000000000791b */ /* 0x026ff40003800000 */
.L_x_168:
[----:B------:R-:W-:Y:S05]  /*8e80*/  BSYNC B0 ;  /* 0x0000000000007941 */ /* 0x000fea0003800000 */
.L_x_167:
[----:B------:R-:W-:Y:S01]  /*8e90*/  PLOP3.LUT P0, PT, P6, PT, PT, 0x80, 0x8 ;  /* 0x000000000008781c */ /* 0x000fe2000370f070 */
[----:B------:R-:W-:-:S12]  /*8ea0*/  BRA `(.L_x_169) ;  /* 0xffffffa800b47947 */ /* 0x000fd8000383ffff */
.L_x_73:
[----:B--2---:R-:W-:-:S04]  /*8eb0*/  MOV R0, UR5 ;  /* 0x0000000500007c02 */ /* 0x004fc80008000f00 */
[----:B------:R2:W3:Y:S03]  /*8ec0*/  SYNCS.PHASECHK.TRANS64.TRYWAIT P0, [R0+URZ+0x8], R5 ;  /* 0x00000805000075a7 */ /* 0x0004e600080011ff */
[----:B---3--:R-:W-:Y:S05]  /*8ed0*/  @!P0 NANOSLEEP.SYNCS 0x989680 ;  /* 0x009896800000895d */ /* 0x008fea0003900000 */
[----:B------:R-:W3:Y:S02]  /*8ee0*/  @!P0 SYNCS.PHASECHK.TRANS64 P0, [R0+URZ+0x8], R5 ;  /* 0x00000805000085a7 */ /* 0x000ee400080010ff */
[----:B---3--:R-:W-:Y:S05]  /*8ef0*/  @!P0 BRA `(.L_x_73) ;  /* 0xfffffffc00ec8947 */ /* 0x008fea000383ffff */
[----:B------:R-:W-:Y:S05]  /*8f00*/  BRA `(.L_x_72) ;  /* 0xffffffa800b87947 */ /* 0x000fea000383ffff */
.L_x_74:
[----:B-1----:R1:W2:Y:S02]  /*8f10*/  SYNCS.PHASECHK.TRANS64.TRYWAIT P0, [R0+URZ+0xe0], R5 ;  /* 0x0000e005000075a7 */ /* 0x0022a400080011ff */
[----:B--2---:R-:W-:Y:S05]  /*8f20*/  @!P0 NANOSLEEP.SYNCS 0x989680 ;  /* 0x009896800000895d */ /* 0x004fea0003900000 */
[----:B------:R-:W2:Y:S02]  /*8f30*/  @!P0 SYNCS.PHASECHK.TRANS64 P0, [R0+URZ+0xe0], R5 ;  /* 0x0000e005000085a7 */ /* 0x000ea400080010ff */
[----:B--2---:R-:W-:Y:S05]  /*8f40*/  @!P0 BRA `(.L_x_74) ;  /* 0xfffffffc00f08947 */ /* 0x004fea000383ffff */
[----:B------:R-:W-:Y:S05]  /*8f50*/  BRA `(.L_x_170) ;  /* 0xffffffac00a47947 */ /* 0x000fea000383ffff */
.L_x_76:
[----:B------:R-:W-:-:S07]  /*8f60*/  MOV R0, UR31 ;  /* 0x0000001f00007c02 */ /* 0x000fce0008000f00 */
.L_x_171:
[----:B-1----:R1:W2:Y:S02]  /*8f70*/  SYNCS.PHASECHK.TRANS64.TRYWAIT P0, [R0+URZ+0x120], R5 ;  /* 0x00012005000075a7 */ /* 0x0022a400080011ff */
[----:B--2---:R-:W-:Y:S05]  /*8f80*/  @!P0 NANOSLEEP.SYNCS 0x989680 ;  /* 0x009896800000895d */ /* 0x004fea0003900000 */
[----:B------:R-:W2:Y:S02]  /*8f90*/  @!P0 SYNCS.PHASECHK.TRANS64 P0, [R0+URZ+0x120], R5 ;  /* 0x00012005000085a7 */ /* 0x000ea400080010ff */
[----:B--2---:R-:W-:Y:S05]  /*8fa0*/  @!P0 BRA `(.L_x_171) ;  /* 0xfffffffc00f08947 */ /* 0x004fea000383ffff */
[----:B------:R-:W-:Y:S05]  /*8fb0*/  BRA `(.L_x_172) ;  /* 0xffffffac00f07947 */ /* 0x000fea000383ffff */
.L_x_79:
[----:B------:R-:W-:Y:S07]  /*8fc0*/  MOV R0, UR5 ;  /* 0x0000000500007c02 */ /* 0x000fee0008000f00 */
.L_x_173:
[----:B-1----:R1:W2:Y:S02]  /*8fd0*/  SYNCS.PHASECHK.TRANS64.TRYWAIT P0, [R0+URZ], R5 ;  /* 0x00000005000075a7 */ /* 0x0022a400080011ff */
[----:B--2---:R-:W-:Y:S05]  /*8fe0*/  @!P0 NANOSLEEP.SYNCS 0x989680 ;  /* 0x009896800000895d */ /* 0x004fea0003900000 */
[----:B------:R-:W2:Y:S02]  /*8ff0*/  @!P0 SYNCS.PHASECHK.TRANS64 P0, [R0+URZ], R5 ;  /* 0x00000005000085a7 */ /* 0x000ea400080010ff */
[----:B--2---:R-:W-:Y:S05]  /*9000*/  @!P0 BRA `(.L_x_173) ;  /* 0xfffffffc00f08947 */ /* 0x004fea000383ffff */
[----:B------:R-:W-:Y:S05]  /*9010*/  BRA `(.L_x_78) ;  /* 0xffffffb000047947 */ /* 0x000fea000383ffff */
.L_x_83:
[----:B-1----:R-:W-:-:S07]  /*9020*/  MOV R0, UR4 ;  /* 0x0000000400007c02 */ /* 0x002fce0008000f00 */
.L_x_174:
[----:B-1----:R1:W2:Y:S02]  /*9030*/  SYNCS.PHASECHK.TRANS64.TRYWAIT P0, [R0+URZ], R3 ;  /* 0x00000003000075a7 */ /* 0x0022a400080011ff */
[----:B--2---:R-:W-:Y:S05]  /*9040*/  @!P0 NANOSLEEP.SYNCS 0x989680 ;  /* 0x009896800000895d */ /* 0x004fea0003900000 */
[----:B------:R-:W2:Y:S02]  /*9050*/  @!P0 SYNCS.PHASECHK.TRANS64 P0, [R0+URZ], R3 ;  /* 0x00000003000085a7 */ /* 0x000ea400080010ff */
[----:B--2---:R-:W-:Y:S05]  /*9060*/  @!P0 BRA `(.L_x_174) ;  /* 0xfffffffc00f08947 */ /* 0x004fea000383ffff */
[----:B------:R-:W-:Y:S05]  /*9070*/  BRA `(.L_x_175) ;  /* 0xffffffb000f87947 */ /* 0x000fea000383ffff */
.L_x_84:
[----:B------:R-:W-:-:S07]  /*9080*/  MOV R0, UR5 ;  /* 0x0000000500007c02 */ /* 0x000fce0008000f00 */
.L_x_176:
[----:B-1----:R1:W2:Y:S02]  /*9090*/  SYNCS.PHASECHK.TRANS64.TRYWAIT P0, [R0+URZ], R3 ;  /* 0x00000003000075a7 */ /* 0x0022a400080011ff */
[----:B--2---:R-:W-:Y:S05]  /*90a0*/  @!P0 NANOSLEEP.SYNCS 0x989680 ;  /* 0x009896800000895d */ /* 0x004fea0003900000 */
[----:B------:R-:W2:Y:S02]  /*90b0*/  @!P0 SYNCS.PHASECHK.TRANS64 P0, [R0+URZ], R3 ;  /* 0x00000003000085a7 */ /* 0x000ea400080010ff */
[----:B--2---:R-:W-:Y:S05]  /*90c0*/  @!P0 BRA `(.L_x_176) ;  /* 0xfffffffc00f08947 */ /* 0x004fea000383ffff */
[----:B------:R-:W-:Y:S05]  /*90d0*/  BRA `(.L_x_177) ;  /* 0xffffffb400047947 */ /* 0x000fea000383ffff */
.L_x_85:
[----:B------:R-:W-:-:S07]  /*90e0*/  MOV R0, UR5 ;  /* 0x0000000500007c02 */ /* 0x000fce0008000f00 */
.L_x_178:
[----:B-1----:R1:W2:Y:S02]  /*90f0*/  SYNCS.PHASECHK.TRANS64.TRYWAIT P0, [R0+URZ], R3 ;  /* 0x00000003000075a7 */ /* 0x0022a400080011ff */
[----:B--2---:R-:W-:Y:S05]  /*9100*/  @!P0 NANOSLEEP.SYNCS 0x989680 ;  /* 0x009896800000895d */ /* 0x004fea0003900000 */
[----:B------:R-:W2:Y:S02]  /*9110*/  @!P0 SYNCS.PHASECHK.TRANS64 P0, [R0+URZ], R3 ;  /* 0x00000003000085a7 */ /* 0x000ea400080010ff */
[----:B--2---:R-:W-:Y:S05]  /*9120*/  @!P0 BRA `(.L_x_178) ;  /* 0xfffffffc00f08947 */ /* 0x004fea000383ffff */
[----:B------:R-:W-:Y:S05]  /*9130*/  BRA `(.L_x_179) ;  /* 0xffffffb400107947 */ /* 0x000fea000383ffff */
.L_x_88:
[----:B------:R-:W-:-:S07]  /*9140*/  MOV R0, UR26 ;  /* 0x0000001a00007c02 */ /* 0x000fce0008000f00 */
.L_x_180:
[----:B-1----:R1:W2:Y:S02]  /*9150*/  SYNCS.PHASECHK.TRANS64.TRYWAIT P1, [R0+URZ+0x160], R3 ;  /* 0x00016003000075a7 */ /* 0x0022a400080211ff */
[----:B--2---:R-:W-:Y:S05]  /*9160*/  @!P1 NANOSLEEP.SYNCS 0x989680 ;  /* 0x009896800000995d */ /* 0x004fea0003900000 */
[----:B------:R-:W2:Y:S02]  /*9170*/  @!P1 SYNCS.PHASECHK.TRANS64 P1, [R0+URZ+0x160], R3 ;  /* 0x00016003000095a7 */ /* 0x000ea400080210ff */
[----:B--2---:R-:W-:Y:S05]  /*9180*/  @!P1 BRA `(.L_x_180) ;  /* 0xfffffffc00f09947 */ /* 0x004fea000383ffff */
[----:B------:R-:W-:Y:S05]  /*9190*/  BRA `(.L_x_181) ;  /* 0xffffffb4005c7947 */ /* 0x000fea000383ffff */
.L_x_93:
[----:B--2---:R2:W3:Y:S02]  /*91a0*/  SYNCS.PHASECHK.TRANS64.TRYWAIT P0, [R12+URZ+0xe0], R9 ;  /* 0x0000e0090c0075a7 */ /* 0x0044e400080011ff */
[----:B---3--:R-:W-:Y:S05]  /*91b0*/  @!P0 NANOSLEEP.SYNCS 0x989680 ;  /* 0x009896800000895d */ /* 0x008fea0003900000 */
[----:B------:R-:W3:Y:S02]  /*91c0*/  @!P0 SYNCS.PHASECHK.TRANS64 P0, [R12+URZ+0xe0], R9 ;  /* 0x0000e0090c0085a7 */ /* 0x000ee400080010ff */
[----:B---3--:R-:W-:Y:S05]  /*91d0*/  @!P0 BRA `(.L_x_93) ;  /* 0xfffffffc00f08947 */ /* 0x008fea000383ffff */
[----:B------:R-:W-:Y:S05]  /*91e0*/  BRA `(.L_x_182) ;  /* 0xffffffb800787947 */ /* 0x000fea000383ffff */
.L_x_96:
[----:B------:R-:W-:Y:S07]  /*91f0*/  MOV R0, UR24 ;  /* 0x0000001800007c02 */ /* 0x000fee0008000f00 */
.L_x_183:
[----:B--2---:R2:W3:Y:S02]  /*9200*/  SYNCS.PHASECHK.TRANS64.TRYWAIT P2, [R0+URZ+0xd8], R9 ;  /* 0x0000d809000075a7 */ /* 0x0044e400080411ff */
[----:B---3--:R-:W-:Y:S05]  /*9210*/  @!P2 NANOSLEEP.SYNCS 0x989680 ;  /* 0x009896800000a95d */ /* 0x008fea0003900000 */
[----:B------:R-:W3:Y:S02]  /*9220*/  @!P2 SYNCS.PHASECHK.TRANS64 P2, [R0+URZ+0xd8], R9 ;  /* 0x0000d8090000a5a7 */ /* 0x000ee400080410ff */
[----:B---3--:R-:W-:Y:S05]  /*9230*/  @!P2 BRA `(.L_x_183) ;  /* 0xfffffffc00f0a947 */ /* 0x008fea000383ffff */
[----:B------:R-:W-:Y:S05]  /*9240*/  BRA `(.L_x_95) ;  /* 0xffffffbc00dc7947 */ /* 0x000fea000383ffff */
.L_x_99:
[----:B------:R-:W-:Y:S07]  /*9250*/  MOV R0, UR4 ;  /* 0x0000000400007c02 */ /* 0x000fee0008000f00 */
.L_x_184:
[----:B--2---:R2:W3:Y:S02]  /*9260*/  SYNCS.PHASECHK.TRANS64.TRYWAIT P0, [R0+URZ+0xb8], R9 ;  /* 0x0000b809000075a7 */ /* 0x0044e400080011ff */
[----:B---3--:R-:W-:Y:S05]  /*9270*/  @!P0 NANOSLEEP.SYNCS 0x989680 ;  /* 0x009896800000895d */ /* 0x008fea0003900000 */
[----:B------:R-:W3:Y:S02]  /*9280*/  @!P0 SYNCS.PHASECHK.TRANS64 P0, [R0+URZ+0xb8], R9 ;  /* 0x0000b809000085a7 */ /* 0x000ee400080010ff */
[----:B---3--:R-:W-:Y:S05]  /*9290*/  @!P0 BRA `(.L_x_184) ;  /* 0xfffffffc00f08947 */ /* 0x008fea000383ffff */
[----:B------:R-:W-:Y:S05]  /*92a0*/  BRA `(.L_x_185) ;  /* 0xffffffc0003c7947 */ /* 0x000fea000383ffff */
.L_x_100:
[----:B------:R-:W-:Y:S07]  /*92b0*/  MOV R9, UR5 ;  /* 0x0000000500097c02 */ /* 0x000fee0008000f00 */
.L_x_186:
[----:B--2---:R2:W3:Y:S02]  /*92c0*/  SYNCS.PHASECHK.TRANS64.TRYWAIT P0, [R9+URZ+0xb8], R0 ;  /* 0x0000b800090075a7 */ /* 0x0044e400080011ff */
[----:B---3--:R-:W-:Y:S05]  /*92d0*/  @!P0 NANOSLEEP.SYNCS 0x989680 ;  /* 0x009896800000895d */ /* 0x008fea0003900000 */
[----:B------:R-:W3:Y:S02]  /*92e0*/  @!P0 SYNCS.PHASECHK.TRANS64 P0, [R9+URZ+0xb8], R0 ;  /* 0x0000b800090085a7 */ /* 0x000ee400080010ff */
[----:B---3--:R-:W-:Y:S05]  /*92f0*/  @!P0 BRA `(.L_x_186) ;  /* 0xfffffffc00f08947 */ /* 0x008fea000383ffff */
[----:B------:R-:W-:Y:S05]  /*9300*/  BRA `(.L_x_187) ;  /* 0xffffffc0009c7947 */ /* 0x000fea000383ffff */
.L_x_102:
[----:B------:R-:W-:-:S07]  /*9310*/  MOV R0, UR4 ;  /* 0x0000000400007c02 */ /* 0x000fce0008000f00 */
.L_x_188:
[----:B--2---:R2:W4:Y:S02]  /*9320*/  SYNCS.PHASECHK.TRANS64.TRYWAIT P0, [R0+URZ], R3 ;  /* 0x00000003000075a7 */ /* 0x00452400080011ff */
[----:B----4-:R-:W-:Y:S05]  /*9330*/  @!P0 NANOSLEEP.SYNCS 0x989680 ;  /* 0x009896800000895d */ /* 0x010fea0003900000 */
[----:B------:R-:W4:Y:S02]  /*9340*/  @!P0 SYNCS.PHASECHK.TRANS64 P0, [R0+URZ], R3 ;  /* 0x00000003000085a7 */ /* 0x000f2400080010ff */
[----:B----4-:R-:W-:Y:S05]  /*9350*/  @!P0 BRA `(.L_x_188) ;  /* 0xfffffffc00f08947 */ /* 0x010fea000383ffff */
[----:B------:R-:W-:Y:S05]  /*9360*/  BRA `(.L_x_189) ;  /* 0xffffffc400307947 */ /* 0x000fea000383ffff */
.L_x_103:
[----:B------:R-:W-:-:S07]  /*9370*/  MOV R0, UR5 ;  /* 0x0000000500007c02 */ /* 0x000fce0008000f00 */
.L_x_190:
[----:B--2---:R2:W4:Y:S02]  /*9380*/  SYNCS.PHASECHK.TRANS64.TRYWAIT P0, [R0+URZ], R3 ;  /* 0x00000003000075a7 */ /* 0x00452400080011ff */
[----:B----4-:R-:W-:Y:S05]  /*9390*/  @!P0 NANOSLEEP.SYNCS 0x989680 ;  /* 0x009896800000895d */ /* 0x010fea0003900000 */
[----:B------:R-:W4:Y:S02]  /*93a0*/  @!P0 SYNCS.PHASECHK.TRANS64 P0, [R0+URZ], R3 ;  /* 0x00000003000085a7 */ /* 0x000f2400080010ff */
[----:B----4-:R-:W-:Y:S05]  /*93b0*/  @!P0 BRA `(.L_x_190) ;  /* 0xfffffffc00f08947 */ /* 0x010fea000383ffff */
[----:B------:R-:W-:Y:S05]  /*93c0*/  BRA `(.L_x_191) ;  /* 0xffffffc4003c7947 */ /* 0x000fea000383ffff */
.L_x_105:
[----:B--2---:R2:W3:Y:S02]  /*93d0*/  SYNCS.PHASECHK.TRANS64.TRYWAIT P0, [R3+URZ+0xe0], R0 ;  /* 0x0000e000030075a7 */ /* 0x0044e400080011ff */
[----:B---3--:R-:W-:Y:S05]  /*93e0*/  @!P0 NANOSLEEP.SYNCS 0x989680 ;  /* 0x009896800000895d */ /* 0x008fea0003900000 */
[----:B------:R-:W3:Y:S02]  /*93f0*/  @!P0 SYNCS.PHASECHK.TRANS64 P0, [R3+URZ+0xe0], R0 ;  /* 0x0000e000030085a7 */ /* 0x000ee400080010ff */
[----:B---3--:R-:W-:Y:S05]  /*9400*/  @!P0 BRA `(.L_x_105) ;  /* 0xfffffffc00f08947 */ /* 0x008fea000383ffff */
[----:B------:R-:W-:Y:S05]  /*9410*/  BRA `(.L_x_192) ;  /* 0xffffffc800247947 */ /* 0x000fea000383ffff */
.L_x_115:
[----:B-1----:R1:W2:Y:S02]  /*9420*/  SYNCS.PHASECHK.TRANS64.TRYWAIT P0, [R0+URZ+0xa0], R5 ;  /* 0x0000a005000075a7 */ /* 0x0022a400080011ff */
[----:B--2---:R-:W-:Y:S05]  /*9430*/  @!P0 NANOSLEEP.SYNCS 0x989680 ;  /* 0x009896800000895d */ /* 0x004fea0003900000 */
[----:B------:R-:W2:Y:S02]  /*9440*/  @!P0 SYNCS.PHASECHK.TRANS64 P0, [R0+URZ+0xa0], R5 ;  /* 0x0000a005000085a7 */ /* 0x000ea400080010ff */
[----:B--2---:R-:W-:Y:S05]  /*9450*/  @!P0 BRA `(.L_x_115) ;  /* 0xfffffffc00f08947 */ /* 0x004fea000383ffff */
[----:B------:R-:W-:Y:S05]  /*9460*/  BRA `(.L_x_114) ;  /* 0xffffffd400a07947 */ /* 0x000fea000383ffff */
.L_x_117:
[----:B-1----:R1:W3:Y:S02]  /*9470*/  SYNCS.PHASECHK.TRANS64.TRYWAIT P1, [R92+URZ+0x100], R3 ;  /* 0x000100035c0075a7 */ /* 0x0022e400080211ff */
[----:B---3--:R-:W-:Y:S05]  /*9480*/  @!P1 NANOSLEEP.SYNCS 0x989680 ;  /* 0x009896800000995d */ /* 0x008fea0003900000 */
[----:B------:R-:W3:Y:S02]  /*9490*/  @!P1 SYNCS.PHASECHK.TRANS64 P1, [R92+URZ+0x100], R3 ;  /* 0x000100035c0095a7 */ /* 0x000ee400080210ff */
[----:B---3--:R-:W-:Y:S05]  /*94a0*/  @!P1 BRA `(.L_x_117) ;  /* 0xfffffffc00f09947 */ /* 0x008fea000383ffff */
[----:B------:R-:W-:Y:S05]  /*94b0*/  BRA `(.L_x_116) ;  /* 0xffffffd400d87947 */ /* 0x000fea000383ffff */
.L_x_128:
[----:B---3--:R3:W4:Y:S02]  /*94c0*/  SYNCS.PHASECHK.TRANS64.TRYWAIT P0, [R3+URZ+0xa0], R110 ;  /* 0x0000a06e030075a7 */ /* 0x00872400080011ff */
[----:B----4-:R-:W-:Y:S05]  /*94d0*/  @!P0 NANOSLEEP.SYNCS 0x989680 ;  /* 0x009896800000895d */ /* 0x010fea0003900000 */
[----:B------:R-:W4:Y:S02]  /*94e0*/  @!P0 SYNCS.PHASECHK.TRANS64 P0, [R3+URZ+0xa0], R110 ;  /* 0x0000a06e030085a7 */ /* 0x000f2400080010ff */
[----:B----4-:R-:W-:Y:S05]  /*94f0*/  @!P0 BRA `(.L_x_128) ;  /* 0xfffffffc00f08947 */ /* 0x010fea000383ffff */
[----:B------:R-:W-:Y:S05]  /*9500*/  BRA `(.L_x_127) ;  /* 0xffffffe000c87947 */ /* 0x000fea000383ffff */
        .weak           $__internal_0_$__cuda_sm10x_tcgen05_guardrail_trap_col_being_dealloced_not_returned_by_alloc
        .type           $__internal_0_$__cuda_sm10x_tcgen05_guardrail_trap_col_being_dealloced_not_returned_by_alloc,@function
        .size           $__internal_0_$__cuda_sm10x_tcgen05_guardrail_trap_col_being_dealloced_not_returned_by_alloc,($__internal_1_$__cuda_sm10x_tcgen05_guardrail_trap_phase_invalid_during_alloc - $__internal_0_$__cuda_sm10x_tcgen05_guardrail_trap_col_being_dealloced_not_returned_by_alloc)
$__internal_0_$__cuda_sm10x_tcgen05_guardrail_trap_col_being_dealloced_not_returned_by_alloc:
[----:B------:R-:W-:Y:S05]  /*9510*/  BPT.TRAP 0x1 ;  /* 0x000000040000795c */ /* 0x000fea0000300000 */
[----:B------:R-:W-:-:S04]  /*9520*/  HFMA2 R3, -RZ, RZ, 0, 0 ;  /* 0x00000000ff037431 */ /* 0x000fc800000001ff */
[----:B------:R-:W-:Y:S05]  /*9530*/  RET.REL.NODEC R2 `(_ZN7cutlass13device_kernelINS_4gemm6kernel13GemmUniversalIN4cute5tupleIJiiiiEEENS1_10collective13CollectiveMmaINS1_35MainloopSm100TmaUmmaWarpSpecializedILi10ELi2ELi4ENS5_IJNS4_1CILi2EEENSA_ILi4EEENSA_ILi1EEEEEEEENS5_IJNSA_ILi256EEENSA_ILi64EEESH_EEENS_10bfloat16_tENS5_IJlSD_lEEESJ_SK_NS4_8TiledMMAINS4_8MMA_AtomIJNS4_26SM100_MMA_F16BF16_2x1SM_SSISJ_SJ_fLi256ELi64ELNS4_4UMMA5MajorE0ELSP_0ELNSO_7ScaleInE0ELSQ_0EEEEEENS4_6LayoutINS5_IJSD_SD_SD_EEENS5_IJNSA_ILi0EEESV_SV_EEEEENS5_IJNS4_10UnderscoreESY_SY_EEEEENS4_28SM100_TMA_2SM_LOAD_MULTICASTENS4_14ComposedLayoutINS4_7SwizzleILi3ELi4ELi3EEENS4_18smem_ptr_flag_bitsILi16EEENST_INS5_IJNSA_ILi8EEESH_EEENS5_IJSH_SD_EEEEEEEvNS4_8identityENS4_18SM100_TMA_2SM_LOADES1B_vS1C_EENS_8epilogue10collective18CollectiveEpilogueINS1F_23Sm100TmaWarpSpecializedILi3ELi2ELi32ELb1ELb0EEEJNS5_IJNSA_ILi128EEESH_SH_EEENS5_IJNST_IS1K_SD_EENST_INSA_ILi32EEESD_EEEEESJ_SK_SJ_SK_NS1F_6fusion15FusionCallbacksIS1J_NS1Q_17LinearCombinationISJ_fSJ_fLNS_15FloatRoundStyleE2EEES1L_S1P_JEEENS4_5SM1004TMEM4LOAD26SM100_TMEM_LOAD_32dp32b32xENS4_13SM90_TMA_LOADENS12_INS13_ILi2ELi4ELi3EEES16_NST_INS5_IJS17_S1N_EEENS5_IJS1N_SD_EEEEEEENS4_39AutoVectorizingCopyWithAssumedAlignmentILi128EEENS4_14SM90_TMA_STOREES25_S27_S27_EEEvvEEEEvNT_6ParamsE) ;  /* 0xffffff6802b07950 */ /* 0x000fea0003c3ffff */
        .weak           $__internal_1_$__cuda_sm10x_tcgen05_guardrail_trap_phase_invalid_during_alloc
        .type           $__internal_1_$__cuda_sm10x_tcgen05_guardrail_trap_phase_invalid_during_alloc,@function
        .size           $__internal_1_$__cuda_sm10x_tcgen05_guardrail_trap_phase_invalid_during_alloc,($__internal_2_$__cuda_sm10x_tcgen05_guardrail_trap_unallocated_columns_being_dealloced - $__internal_1_$__cuda_sm10x_tcgen05_guardrail_trap_phase_invalid_during_alloc)
$__internal_1_$__cuda_sm10x_tcgen05_guardrail_trap_phase_invalid_during_alloc:
[----:B------:R-:W-:Y:S05]  /*9540*/  BPT.TRAP 0x1 ;  /* 0x000000040000795c */ /* 0x000fea0000300000 */
[----:B------:R-:W-:-:S04]  /*9550*/  MOV R5, 0x0 ;  /* 0x0000000000057802 */ /* 0x000fc80000000f00 */
[----:B------:R-:W-:Y:S05]  /*9560*/  RET.REL.NODEC R4 `(_ZN7cutlass13device_kernelINS_4gemm6kernel13GemmUniversalIN4cute5tupleIJiiiiEEENS1_10collective13CollectiveMmaINS1_35MainloopSm100TmaUmmaWarpSpecializedILi10ELi2ELi4ENS5_IJNS4_1CILi2EEENSA_ILi4EEENSA_ILi1EEEEEEEENS5_IJNSA_ILi256EEENSA_ILi64EEESH_EEENS_10bfloat16_tENS5_IJlSD_lEEESJ_SK_NS4_8TiledMMAINS4_8MMA_AtomIJNS4_26SM100_MMA_F16BF16_2x1SM_SSISJ_SJ_fLi256ELi64ELNS4_4UMMA5MajorE0ELSP_0ELNSO_7ScaleInE0ELSQ_0EEEEEENS4_6LayoutINS5_IJSD_SD_SD_EEENS5_IJNSA_ILi0EEESV_SV_EEEEENS5_IJNS4_10UnderscoreESY_SY_EEEEENS4_28SM100_TMA_2SM_LOAD_MULTICASTENS4_14ComposedLayoutINS4_7SwizzleILi3ELi4ELi3EEENS4_18smem_ptr_flag_bitsILi16EEENST_INS5_IJNSA_ILi8EEESH_EEENS5_IJSH_SD_EEEEEEEvNS4_8identityENS4_18SM100_TMA_2SM_LOADES1B_vS1C_EENS_8epilogue10collective18CollectiveEpilogueINS1F_23Sm100TmaWarpSpecializedILi3ELi2ELi32ELb1ELb0EEEJNS5_IJNSA_ILi128EEESH_SH_EEENS5_IJNST_IS1K_SD_EENST_INSA_ILi32EEESD_EEEEESJ_SK_SJ_SK_NS1F_6fusion15FusionCallbacksIS1J_NS1Q_17LinearCombinationISJ_fSJ_fLNS_15FloatRoundStyleE2EEES1L_S1P_JEEENS4_5SM1004TMEM4LOAD26SM100_TMEM_LOAD_32dp32b32xENS4_13SM90_TMA_LOADENS12_INS13_ILi2ELi4ELi3EEES16_NST_INS5_IJS17_S1N_EEENS5_IJS1N_SD_EEEEEEENS4_39AutoVectorizingCopyWithAssumedAlignmentILi128EEENS4_14SM90_TMA_STOREES25_S27_S27_EEEvvEEEEvNT_6ParamsE) ;  /* 0xffffff6804a47950 */ /* 0x000fea0003c3ffff */
        .weak           $__internal_2_$__cuda_sm10x_tcgen05_guardrail_trap_unallocated_columns_being_dealloced
        .type           $__internal_2_$__cuda_sm10x_tcgen05_guardrail_trap_unallocated_columns_being_dealloced,@function
        .size           $__internal_2_$__cuda_sm10x_tcgen05_guardrail_trap_unallocated_columns_being_dealloced,(.L_x_194 - $__internal_2_$__cuda_sm10x_tcgen05_guardrail_trap_unallocated_columns_being_dealloced)
$__internal_2_$__cuda_sm10x_tcgen05_guardrail_trap_unallocated_columns_being_dealloced:
[----:B------:R-:W-:Y:S05]  /*9570*/  BPT.TRAP 0x1 ;  /* 0x000000040000795c */ /* 0x000fea0000300000 */
[----:B------:R-:W-:-:S04]  /*9580*/  HFMA2 R3, -RZ, RZ, 0, 0 ;  /* 0x00000000ff037431 */ /* 0x000fc800000001ff */
[----:B------:R-:W-:Y:S05]  /*9590*/  RET.REL.NODEC R2 `(_ZN7cutlass13device_kernelINS_4gemm6kernel13GemmUniversalIN4cute5tupleIJiiiiEEENS1_10collective13CollectiveMmaINS1_35MainloopSm100TmaUmmaWarpSpecializedILi10ELi2ELi4ENS5_IJNS4_1CILi2EEENSA_ILi4EEENSA_ILi1EEEEEEEENS5_IJNSA_ILi256EEENSA_ILi64EEESH_EEENS_10bfloat16_tENS5_IJlSD_lEEESJ_SK_NS4_8TiledMMAINS4_8MMA_AtomIJNS4_26SM100_MMA_F16BF16_2x1SM_SSISJ_SJ_fLi256ELi64ELNS4_4UMMA5MajorE0ELSP_0ELNSO_7ScaleInE0ELSQ_0EEEEEENS4_6LayoutINS5_IJSD_SD_SD_EEENS5_IJNSA_ILi0EEESV_SV_EEEEENS5_IJNS4_10UnderscoreESY_SY_EEEEENS4_28SM100_TMA_2SM_LOAD_MULTICASTENS4_14ComposedLayoutINS4_7SwizzleILi3ELi4ELi3EEENS4_18smem_ptr_flag_bitsILi16EEENST_INS5_IJNSA_ILi8EEESH_EEENS5_IJSH_SD_EEEEEEEvNS4_8identityENS4_18SM100_TMA_2SM_LOADES1B_vS1C_EENS_8epilogue10collective18CollectiveEpilogueINS1F_23Sm100TmaWarpSpecializedILi3ELi2ELi32ELb1ELb0EEEJNS5_IJNSA_ILi128EEESH_SH_EEENS5_IJNST_IS1K_SD_EENST_INSA_ILi32EEESD_EEEEESJ_SK_SJ_SK_NS1F_6fusion15FusionCallbacksIS1J_NS1Q_17LinearCombinationISJ_fSJ_fLNS_15FloatRoundStyleE2EEES1L_S1P_JEEENS4_5SM1004TMEM4LOAD26SM100_TMEM_LOAD_32dp32b32xENS4_13SM90_TMA_LOADENS12_INS13_ILi2ELi4ELi3EEES16_NST_INS5_IJS17_S1N_EEENS5_IJS1N_SD_EEEEEEENS4_39AutoVectorizingCopyWithAssumedAlignmentILi128EEENS4_14SM90_TMA_STOREES25_S27_S27_EEEvvEEEEvNT_6ParamsE) ;  /* 0xffffff6802987950 */ /* 0x000fea0003c3ffff */
.L_x_193:
[----:B------:R-:W-:-:S00]  /*95a0*/  BRA `(.L_x_193) ;  /* 0xfffffffc00fc7947 */ /* 0x000fc0000383ffff */
[----:B------:R-:W-:-:S00]  /*95b0*/  NOP ;  /* 0x0000000000007918 */ /* 0x000fc00000000000 */
        /* <DEDUP_REMOVED lines=12> */
.L_x_194:


//--------------------- .nv.global.init           --------------------------
	.section	.nv.global.init,"aw",@progbits
.nv.global.init:
	.type		$str$27,@object
	.size		$str$27,($str$28 - $str$27)
$str$27:
        /*0000*/ 	.byte	0x28, 0x61, 0x64, 0x64, 0x72, 0x65, 0x73, 0x73, 0x20, 0x26, 0x20, 0x6d, 0x61, 0x73, 0x6b, 0x29
        /*0010*/ 	.byte	0x20, 0x3d, 0x3d, 0x20, 0x30, 0x00
	.type		$str$28,@object
	.size		$str$28,($str$26 - $str$28)
$str$28:
        /*0016*/ 	.byte	0x2f, 0x74, 0x6d, 0x70, 0x2f, 0x63, 0x75, 0x74, 0x6c, 0x61, 0x73, 0x73, 0x5f, 0x73, 0x77, 0x65
        /*0026*/ 	.byte	0x65, 0x70, 0x5f, 0x73, 0x72, 0x63, 0x2f, 0x69, 0x6e, 0x63, 0x6c, 0x75, 0x64, 0x65, 0x2f, 0x63
        /*0036*/ 	.byte	0x75, 0x74, 0x65, 0x2f, 0x70, 0x6f, 0x69, 0x6e, 0x74, 0x65, 0x72, 0x5f, 0x66, 0x6c, 0x61, 0x67
        /*0046*/ 	.byte	0x67, 0x65, 0x64, 0x2e, 0x68, 0x70, 0x70, 0x00
	.type		$str$26,@object
	.size		$str$26,($str$25 - $str$26)
$str$26:
        /*004e*/ 	.byte	0x2f, 0x74, 0x6d, 0x70, 0x2f, 0x63, 0x75, 0x74, 0x6c, 0x61, 0x73, 0x73, 0x5f, 0x73, 0x77, 0x65
        /*005e*/ 	.byte	0x65, 0x70, 0x5f, 0x73, 0x72, 0x63, 0x2f, 0x69, 0x6e, 0x63, 0x6c, 0x75, 0x64, 0x65, 0x2f, 0x63
        /*006e*/ 	.byte	0x75, 0x74, 0x65, 0x2f, 0x61, 0x74, 0x6f, 0x6d, 0x2f, 0x63, 0x6f, 0x70, 0x79, 0x5f, 0x74, 0x72
        /*007e*/ 	.byte	0x61, 0x69, 0x74, 0x73, 0x5f, 0x73, 0x6d, 0x31, 0x30, 0x30, 0x2e, 0x68, 0x70, 0x70, 0x00
	.type		$str$25,@object
	.size		$str$25,(__unnamed_1 - $str$25)
$str$25:
        /*008d*/ 	.byte	0x28, 0x28, 0x75, 0x69, 0x6e, 0x74, 0x33, 0x32, 0x5f, 0x74, 0x28, 0x74, 0x68, 0x72, 0x65, 0x61
        /*009d*/ 	.byte	0x64, 0x49, 0x64, 0x78, 0x2e, 0x78, 0x29, 0x20, 0x2f, 0x20, 0x33, 0x32, 0x29, 0x20, 0x25, 0x20
        /*00ad*/ 	.byte	0x34, 0x29, 0x20, 0x3d, 0x3d, 0x20, 0x28, 0x28, 0x28, 0x74, 0x6d, 0x65, 0x6d, 0x5f, 0x61, 0x64
        /*00bd*/ 	.byte	0x64, 0x72, 0x20, 0x3e, 0x3e, 0x20, 0x31, 0x36, 0x29, 0x20, 0x2f, 0x20, 0x33, 0x32, 0x29, 0x20
        /*00cd*/ 	.byte	0x25, 0x20, 0x34, 0x29, 0x00
	.type		__unnamed_1,@object
	.size		__unnamed_1,(__unnamed_2 - __unnamed_1)
__unnamed_1:
        /*00d2*/ 	.byte	0x61, 0x75, 0x74, 0x6f, 0x20, 0x63, 0x75, 0x74, 0x65, 0x3a, 0x3a, 0x61, 0x73, 0x5f, 0x70, 0x6f
        /* <DEDUP_REMOVED lines=24> */
        /*0262*/ 	.byte	0x34, 0x30, 0x39, 0x36, 0x3e, 0x3e, 0x3e, 0x3e, 0x5d, 0x00
	.type		__unnamed_2,@object
	.size		__unnamed_2,(.L_2 - __unnamed_2)
__unnamed_2:
        /* <DEDUP_REMOVED lines=42> */
        /*050c*/ 	.byte	0x3e, 0x3e, 0x5d, 0x00
.L_2:


//--------------------- .nv.shared._ZN7cutlass13device_kernelINS_4gemm6kernel13GemmUniversalIN4cute5tupleIJiiiiEEENS1_10collective13CollectiveMmaINS1_35MainloopSm100TmaUmmaWarpSpecializedILi10ELi2ELi4ENS5_IJNS4_1CILi2EEENSA_ILi4EEENSA_ILi1EEEEEEEENS5_IJNSA_ILi256EEENSA_ILi64EEESH_EEENS_10bfloat16_tENS5_IJlSD_lEEESJ_SK_NS4_8TiledMMAINS4_8MMA_AtomIJNS4_26SM100_MMA_F16BF16_2x1SM_SSISJ_SJ_fLi256ELi64ELNS4_4UMMA5MajorE0ELSP_0ELNSO_7ScaleInE0ELSQ_0EEEEEENS4_6LayoutINS5_IJSD_SD_SD_EEENS5_IJNSA_ILi0EEESV_SV_EEEEENS5_IJNS4_10UnderscoreESY_SY_EEEEENS4_28SM100_TMA_2SM_LOAD_MULTICASTENS4_14ComposedLayoutINS4_7SwizzleILi3ELi4ELi3EEENS4_18smem_ptr_flag_bitsILi16EEENST_INS5_IJNSA_ILi8EEESH_EEENS5_IJSH_SD_EEEEEEEvNS4_8identityENS4_18SM100_TMA_2SM_LOADES1B_vS1C_EENS_8epilogue10collective18CollectiveEpilogueINS1F_23Sm100TmaWarpSpecializedILi3ELi2ELi32ELb1ELb0EEEJNS5_IJNSA_ILi128EEESH_SH_EEENS5_IJNST_IS1K_SD_EENST_INSA_ILi32EEESD_EEEEESJ_SK_SJ_SK_NS1F_6fusion15FusionCallbacksIS1J_NS1Q_17LinearCombinationISJ_fSJ_fLNS_15FloatRoundStyleE2EEES1L_S1P_JEEENS4_5SM1004TMEM4LOAD26SM100_TMEM_LOAD_32dp32b32xENS4_13SM90_TMA_LOADENS12_INS13_ILi2ELi4ELi3EEES16_NST_INS5_IJS17_S1N_EEENS5_IJS1N_SD_EEEEEEENS4_39AutoVectorizingCopyWithAssumedAlignmentILi128EEENS4_14SM90_TMA_STOREES25_S27_S27_EEEvvEEEEvNT_6ParamsE --------------------------
	.section	.nv.shared._ZN7cutlass13device_kernelINS_4gemm6kernel13GemmUniversalIN4cute5tupleIJiiiiEEENS1_10collective13CollectiveMmaINS1_35MainloopSm100TmaUmmaWarpSpecializedILi10ELi2ELi4ENS5_IJNS4_1CILi2EEENSA_ILi4EEENSA_ILi1EEEEEEEENS5_IJNSA_ILi256EEENSA_ILi64EEESH_EEENS_10bfloat16_tENS5_IJlSD_lEEESJ_SK_NS4_8TiledMMAINS4_8MMA_AtomIJNS4_26SM100_MMA_F16BF16_2x1SM_SSISJ_SJ_fLi256ELi64ELNS4_4UMMA5MajorE0ELSP_0ELNSO_7ScaleInE0ELSQ_0EEEEEENS4_6LayoutINS5_IJSD_SD_SD_EEENS5_IJNSA_ILi0EEESV_SV_EEEEENS5_IJNS4_10UnderscoreESY_SY_EEEEENS4_28SM100_TMA_2SM_LOAD_MULTICASTENS4_14ComposedLayoutINS4_7SwizzleILi3ELi4ELi3EEENS4_18smem_ptr_flag_bitsILi16EEENST_INS5_IJNSA_ILi8EEESH_EEENS5_IJSH_SD_EEEEEEEvNS4_8identityENS4_18SM100_TMA_2SM_LOADES1B_vS1C_EENS_8epilogue10collective18CollectiveEpilogueINS1F_23Sm100TmaWarpSpecializedILi3ELi2ELi32ELb1ELb0EEEJNS5_IJNSA_ILi128EEESH_SH_EEENS5_IJNST_IS1K_SD_EENST_INSA_ILi32EEESD_EEEEESJ_SK_SJ_SK_NS1F_6fusion15FusionCallbacksIS1J_NS1Q_17LinearCombinationISJ_fSJ_fLNS_15FloatRoundStyleE2EEES1L_S1P_JEEENS4_5SM1004TMEM4LOAD26SM100_TMEM_LOAD_32dp32b32xENS4_13SM90_TMA_LOADENS12_INS13_ILi2ELi4ELi3EEES16_NST_INS5_IJS17_S1N_EEENS5_IJS1N_SD_EEEEEEENS4_39AutoVectorizingCopyWithAssumedAlignmentILi128EEENS4_14SM90_TMA_STOREES25_S27_S27_EEEvvEEEEvNT_6ParamsE,"aw",@nobits
	.sectionflags	@""
	.align	16
	.zero		1024


//--------------------- .nv.shared.reserved.0     --------------------------
	.section	.nv.shared.reserved.0,"aw",@nobits
	.weak		__nv_reservedSMEM_offset_0_alias
	.size		__nv_reservedSMEM_offset_0_alias, 0, 64
	.other		__nv_reservedSMEM_offset_0_alias,@"STO_CUDA_RESERVED_SHARED STV_DEFAULT"
__nv_reservedSMEM_offset_0_alias:
	.zero		0
.nv.shared.reserved.0:
	.zero		64
	.weak		__nv_reservedSMEM_tcgen05_partition
	.type		__nv_reservedSMEM_tcgen05_partition,@object
	.size		__nv_reservedSMEM_tcgen05_partition,(.L_0 - __nv_reservedSMEM_tcgen05_partition)
__nv_reservedSMEM_tcgen05_partition:
	.zero		32
.L_0:


//--------------------- .nv.global                --------------------------
	.section	.nv.global,"aw",@nobits
.nv.global:
	.type		_ZN40_INTERNAL_5780fdbc_4_k_cu_74bf89c8_311414cute1_E,@object
	.size		_ZN40_INTERNAL_5780fdbc_4_k_cu_74bf89c8_311414cute1_E,(_ZN40_INTERNAL_5780fdbc_4_k_cu_74bf89c8_311414cuda3std3__45__cpo6cbeginE - _ZN40_INTERNAL_5780fdbc_4_k_cu_74bf89c8_311414cute1_E)
_ZN40_INTERNAL_5780fdbc_4_k_cu_74bf89c8_311414cute1_E:
	.zero		1
	.type		_ZN40_INTERNAL_5780fdbc_4_k_cu_74bf89c8_311414cuda3std3__45__cpo6cbeginE,@object
	.size		_ZN40_INTERNAL_5780fdbc_4_k_cu_74bf89c8_311414cuda3std3__45__cpo6cbeginE,(_ZN40_INTERNAL_5780fdbc_4_k_cu_74bf89c8_311414cuda3std3__48in_placeE - _ZN40_INTERNAL_5780fdbc_4_k_cu_74bf89c8_311414cuda3std3__45__cpo6cbeginE)
_ZN40_INTERNAL_5780fdbc_4_k_cu_74bf89c8_311414cuda3std3__45__cpo6cbeginE:
	.zero		1
	.type		_ZN40_INTERNAL_5780fdbc_4_k_cu_74bf89c8_311414cuda3std3__48in_placeE,@object
	.size		_ZN40_INTERNAL_5780fdbc_4_k_cu_74bf89c8_311414cuda3std3__48in_placeE,(_ZN40_INTERNAL_5780fdbc_4_k_cu_74bf89c8_311414cuda3std6ranges3__45__cpo9iter_moveE - _ZN40_INTERNAL_5780fdbc_4_k_cu_74bf89c8_311414cuda3std3__48in_placeE)
_ZN40_INTERNAL_5780fdbc_4_k_cu_74bf89c8_311414cuda3std3__48in_placeE:
	.zero		1
	.type		_ZN40_INTERNAL_5780fdbc_4_k_cu_74bf89c8_311414cuda3std6ranges3__45__cpo9iter_moveE,@object
	.size		_ZN40_INTERNAL_5780fdbc_4_k_cu_74bf89c8_311414cuda3std6ranges3__45__cpo9iter_moveE,(_ZN40_INTERNAL_5780fdbc_4_k_cu_74bf89c8_311414cuda3std3__45__cpo5beginE - _ZN40_INTERNAL_5780fdbc_4_k_cu_74bf89c8_311414cuda3std6ranges3__45__cpo9iter_moveE)
_ZN40_INTERNAL_5780fdbc_4_k_cu_74bf89c8_311414cuda3std6ranges3__45__cpo9iter_moveE:
	.zero		1
	.type		_ZN40_INTERNAL_5780fdbc_4_k_cu_74bf89c8_311414cuda3std3__45__cpo5beginE,@object
	.size		_ZN40_INTERNAL_5780fdbc_4_k_cu_74bf89c8_311414cuda3std3__45__cpo5beginE,(_ZN40_INTERNAL_5780fdbc_4_k_cu_74bf89c8_311414cuda3std3__442_GLOBAL__N__5780fdbc_4_k_cu_74bf89c8_311416ignoreE - _ZN40_INTERNAL_5780fdbc_4_k_cu_74bf89c8_311414cuda3std3__45__cpo5beginE)
_ZN40_INTERNAL_5780fdbc_4_k_cu_74bf89c8_311414cuda3std3__45__cpo5beginE:
	.zero		1
	.type		_ZN40_INTERNAL_5780fdbc_4_k_cu_74bf89c8_311414cuda3std3__442_GLOBAL__N__5780fdbc_4_k_cu_74bf89c8_311416ignoreE,@object
	.size		_ZN40_INTERNAL_5780fdbc_4_k_cu_74bf89c8_311414cuda3std3__442_GLOBAL__N__5780fdbc_4_k_cu_74bf89c8_311416ignoreE,(_ZN40_INTERNAL_5780fdbc_4_k_cu_74bf89c8_311414cute7productE - _ZN40_INTERNAL_5780fdbc_4_k_cu_74bf89c8_311414cuda3std3__442_GLOBAL__N__5780fdbc_4_k_cu_74bf89c8_311416ignoreE)
_ZN40_INTERNAL_5780fdbc_4_k_cu_74bf89c8_311414cuda3std3__442_GLOBAL__N__5780fdbc_4_k_cu_74bf89c8_311416ignoreE:
	.zero		1
	.type		_ZN40_INTERNAL_5780fdbc_4_k_cu_74bf89c8_311414cute7productE,@object
	.size		_ZN40_INTERNAL_5780fdbc_4_k_cu_74bf89c8_311414cute7productE,(_ZN40_INTERNAL_5780fdbc_4_k_cu_74bf89c8_311414cuda3std3__45__cpo3endE - _ZN40_INTERNAL_5780fdbc_4_k_cu_74bf89c8_311414cute7productE)
_ZN40_INTERNAL_5780fdbc_4_k_cu_74bf89c8_311414cute7productE:
	.zero		1
	.type		_ZN40_INTERNAL_5780fdbc_4_k_cu_74bf89c8_311414cuda3std3__45__cpo3endE,@object
	.size		_ZN40_INTERNAL_5780fdbc_4_k_cu_74bf89c8_311414cuda3std3__45__cpo3endE,(_ZN40_INTERNAL_5780fdbc_4_k_cu_74bf89c8_311414cuda3std3__419piecewise_constructE - _ZN40_INTERNAL_5780fdbc_4_k_cu_74bf89c8_311414cuda3std3__45__cpo3endE)
_ZN40_INTERNAL_5780fdbc_4_k_cu_74bf89c8_311414cuda3std3__45__cpo3endE:
	.zero		1
	.type		_ZN40_INTERNAL_5780fdbc_4_k_cu_74bf89c8_311414cuda3std3__419piecewise_constructE,@object
	.size		_ZN40_INTERNAL_5780fdbc_4_k_cu_74bf89c8_311414cuda3std3__419piecewise_constructE,(_ZN40_INTERNAL_5780fdbc_4_k_cu_74bf89c8_311414cuda3std3__45__cpo4cendE - _ZN40_INTERNAL_5780fdbc_4_k_cu_74bf89c8_311414cuda3std3__419piecewise_constructE)
_ZN40_INTERNAL_5780fdbc_4_k_cu_74bf89c8_311414cuda3std3__419piecewise_constructE:
	.zero		1
	.type		_ZN40_INTERNAL_5780fdbc_4_k_cu_74bf89c8_311414cuda3std3__45__cpo4cendE,@object
	.size		_ZN40_INTERNAL_5780fdbc_4_k_cu_74bf89c8_311414cuda3std3__45__cpo4cendE,(_ZN40_INTERNAL_5780fdbc_4_k_cu_74bf89c8_311414cuda3std6ranges3__45__cpo4swapE - _ZN40_INTERNAL_5780fdbc_4_k_cu_74bf89c8_311414cuda3std3__45__cpo4cendE)
_ZN40_INTERNAL_5780fdbc_4_k_cu_74bf89c8_311414cuda3std3__45__cpo4cendE:
	.zero		1
	.type		_ZN40_INTERNAL_5780fdbc_4_k_cu_74bf89c8_311414cuda3std6ranges3__45__cpo4swapE,@object
	.size		_ZN40_INTERNAL_5780fdbc_4_k_cu_74bf89c8_311414cuda3std6ranges3__45__cpo4swapE,(.L_10 - _ZN40_INTERNAL_5780fdbc_4_k_cu_74bf89c8_311414cuda3std6ranges3__45__cpo4swapE)
_ZN40_INTERNAL_5780fdbc_4_k_cu_74bf89c8_311414cuda3std6ranges3__45__cpo4swapE:
	.zero		1
.L_10:


//--------------------- .nv.constant0._ZN7cutlass13device_kernelINS_4gemm6kernel13GemmUniversalIN4cute5tupleIJiiiiEEENS1_10collective13CollectiveMmaINS1_35MainloopSm100TmaUmmaWarpSpecializedILi10ELi2ELi4ENS5_IJNS4_1CILi2EEENSA_ILi4EEENSA_ILi1EEEEEEEENS5_IJNSA_ILi256EEENSA_ILi64EEESH_EEENS_10bfloat16_tENS5_IJlSD_lEEESJ_SK_NS4_8TiledMMAINS4_8MMA_AtomIJNS4_26SM100_MMA_F16BF16_2x1SM_SSISJ_SJ_fLi256ELi64ELNS4_4UMMA5MajorE0ELSP_0ELNSO_7ScaleInE0ELSQ_0EEEEEENS4_6LayoutINS5_IJSD_SD_SD_EEENS5_IJNSA_ILi0EEESV_SV_EEEEENS5_IJNS4_10UnderscoreESY_SY_EEEEENS4_28SM100_TMA_2SM_LOAD_MULTICASTENS4_14ComposedLayoutINS4_7SwizzleILi3ELi4ELi3EEENS4_18smem_ptr_flag_bitsILi16EEENST_INS5_IJNSA_ILi8EEESH_EEENS5_IJSH_SD_EEEEEEEvNS4_8identityENS4_18SM100_TMA_2SM_LOADES1B_vS1C_EENS_8epilogue10collective18CollectiveEpilogueINS1F_23Sm100TmaWarpSpecializedILi3ELi2ELi32ELb1ELb0EEEJNS5_IJNSA_ILi128EEESH_SH_EEENS5_IJNST_IS1K_SD_EENST_INSA_ILi32EEESD_EEEEESJ_SK_SJ_SK_NS1F_6fusion15FusionCallbacksIS1J_NS1Q_17LinearCombinationISJ_fSJ_fLNS_15FloatRoundStyleE2EEES1L_S1P_JEEENS4_5SM1004TMEM4LOAD26SM100_TMEM_LOAD_32dp32b32xENS4_13SM90_TMA_LOADENS12_INS13_ILi2ELi4ELi3EEES16_NST_INS5_IJS17_S1N_EEENS5_IJS1N_SD_EEEEEEENS4_39AutoVectorizingCopyWithAssumedAlignmentILi128EEENS4_14SM90_TMA_STOREES25_S27_S27_EEEvvEEEEvNT_6ParamsE --------------------------
	.section	.nv.constant0._ZN7cutlass13device_kernelINS_4gemm6kernel13GemmUniversalIN4cute5tupleIJiiiiEEENS1_10collective13CollectiveMmaINS1_35MainloopSm100TmaUmmaWarpSpecializedILi10ELi2ELi4ENS5_IJNS4_1CILi2EEENSA_ILi4EEENSA_ILi1EEEEEEEENS5_IJNSA_ILi256EEENSA_ILi64EEESH_EEENS_10bfloat16_tENS5_IJlSD_lEEESJ_SK_NS4_8TiledMMAINS4_8MMA_AtomIJNS4_26SM100_MMA_F16BF16_2x1SM_SSISJ_SJ_fLi256ELi64ELNS4_4UMMA5MajorE0ELSP_0ELNSO_7ScaleInE0ELSQ_0EEEEEENS4_6LayoutINS5_IJSD_SD_SD_EEENS5_IJNSA_ILi0EEESV_SV_EEEEENS5_IJNS4_10UnderscoreESY_SY_EEEEENS4_28SM100_TMA_2SM_LOAD_MULTICASTENS4_14ComposedLayoutINS4_7SwizzleILi3ELi4ELi3EEENS4_18smem_ptr_flag_bitsILi16EEENST_INS5_IJNSA_ILi8EEESH_EEENS5_IJSH_SD_EEEEEEEvNS4_8identityENS4_18SM100_TMA_2SM_LOADES1B_vS1C_EENS_8epilogue10collective18CollectiveEpilogueINS1F_23Sm100TmaWarpSpecializedILi3ELi2ELi32ELb1ELb0EEEJNS5_IJNSA_ILi128EEESH_SH_EEENS5_IJNST_IS1K_SD_EENST_INSA_ILi32EEESD_EEEEESJ_SK_SJ_SK_NS1F_6fusion15FusionCallbacksIS1J_NS1Q_17LinearCombinationISJ_fSJ_fLNS_15FloatRoundStyleE2EEES1L_S1P_JEEENS4_5SM1004TMEM4LOAD26SM100_TMEM_LOAD_32dp32b32xENS4_13SM90_TMA_LOADENS12_INS13_ILi2ELi4ELi3EEES16_NST_INS5_IJS17_S1N_EEENS5_IJS1N_SD_EEEEEEENS4_39AutoVectorizingCopyWithAssumedAlignmentILi128EEENS4_14SM90_TMA_STOREES25_S27_S27_EEEvvEEEEvNT_6ParamsE,"a",@progbits
	.sectionflags	@""
	.align	4
.nv.constant0._ZN7cutlass13device_kernelINS_4gemm6kernel13GemmUniversalIN4cute5tupleIJiiiiEEENS1_10collective13CollectiveMmaINS1_35MainloopSm100TmaUmmaWarpSpecializedILi10ELi2ELi4ENS5_IJNS4_1CILi2EEENSA_ILi4EEENSA_ILi1EEEEEEEENS5_IJNSA_ILi256EEENSA_ILi64EEESH_EEENS_10bfloat16_tENS5_IJlSD_lEEESJ_SK_NS4_8TiledMMAINS4_8MMA_AtomIJNS4_26SM100_MMA_F16BF16_2x1SM_SSISJ_SJ_fLi256ELi64ELNS4_4UMMA5MajorE0ELSP_0ELNSO_7ScaleInE0ELSQ_0EEEEEENS4_6LayoutINS5_IJSD_SD_SD_EEENS5_IJNSA_ILi0EEESV_SV_EEEEENS5_IJNS4_10UnderscoreESY_SY_EEEEENS4_28SM100_TMA_2SM_LOAD_MULTICASTENS4_14ComposedLayoutINS4_7SwizzleILi3ELi4ELi3EEENS4_18smem_ptr_flag_bitsILi16EEENST_INS5_IJNSA_ILi8EEESH_EEENS5_IJSH_SD_EEEEEEEvNS4_8identityENS4_18SM100_TMA_2SM_LOADES1B_vS1C_EENS_8epilogue10collective18CollectiveEpilogueINS1F_23Sm100TmaWarpSpecializedILi3ELi2ELi32ELb1ELb0EEEJNS5_IJNSA_ILi128EEESH_SH_EEENS5_IJNST_IS1K_SD_EENST_INSA_ILi32EEESD_EEEEESJ_SK_SJ_SK_NS1F_6fusion15FusionCallbacksIS1J_NS1Q_17LinearCombinationISJ_fSJ_fLNS_15FloatRoundStyleE2EEES1L_S1P_JEEENS4_5SM1004TMEM4LOAD26SM100_TMEM_LOAD_32dp32b32xENS4_13SM90_TMA_LOADENS12_INS13_ILi2ELi4ELi3EEES16_NST_INS5_IJS17_S1N_EEENS5_IJS1N_SD_EEEEEEENS4_39AutoVectorizingCopyWithAssumedAlignmentILi128EEENS4_14SM90_TMA_STOREES25_S27_S27_EEEvvEEEEvNT_6ParamsE:
	.zero		2944


//--------------------- SYMBOLS --------------------------

	.type		.nv.reservedSmem.offset0,@object
	.size		.nv.reservedSmem.offset0,0x4
	.type		.nv.reservedSmem.cap,@object
	.size		.nv.reservedSmem.cap,0x4
	.type		__assertfail,@function
